//
// Generated by NVIDIA NVVM Compiler
//
// Compiler Build ID: CL-36424714
// Cuda compilation tools, release 13.0, V13.0.88
// Based on NVVM 20.0.0
//

.version 9.0
.target sm_100
.address_size 64

	// .globl	default_function_kernel0
// _ZZ24default_function_kernel0E8b_shared has been demoted

.visible .entry default_function_kernel0(
	.param .u64 .ptr .align 1 default_function_kernel0_param_0,
	.param .u64 .ptr .align 1 default_function_kernel0_param_1,
	.param .u64 .ptr .align 1 default_function_kernel0_param_2
)
{
	.local .align 16 .b8 	__local_depot0[1024];
	.reg .b64 	%SP;
	.reg .b64 	%SPL;
	.reg .pred 	%p<23>;
	.reg .b16 	%rs<97>;
	.reg .b32 	%r<210>;
	.reg .b32 	%f<67>;
	.reg .b64 	%rd<50>;
	// demoted variable
	.shared .align 2 .b8 _ZZ24default_function_kernel0E8b_shared[8066];
	mov.u64 	%SPL, __local_depot0;
	ld.param.u64 	%rd23, [default_function_kernel0_param_0];
	ld.param.u64 	%rd24, [default_function_kernel0_param_1];
	ld.param.u64 	%rd25, [default_function_kernel0_param_2];
	cvta.to.global.u64 	%rd1, %rd23;
	cvta.to.global.u64 	%rd2, %rd24;
	cvta.to.global.u64 	%rd3, %rd25;
	add.u64 	%rd4, %SPL, 0;
	mov.u32 	%r72, %tid.x;
	shl.b32 	%r73, %r72, 7;
	mov.u32 	%r74, _ZZ24default_function_kernel0E8b_shared;
	add.s32 	%r1, %r74, %r73;
	mov.b32 	%r187, 0;
	mov.u32 	%r77, %ctaid.x;
	shl.b32 	%r78, %r77, 18;
$L__BB0_1:
	shl.b32 	%r76, %r187, 16;
	add.s32 	%r3, %r76, %r78;
	mov.b32 	%r188, 0;
$L__BB0_2:
	mov.f32 	%f16, 0f00000000;
	st.local.v4.f32 	[%rd4], {%f16, %f16, %f16, %f16};
	st.local.v4.f32 	[%rd4+16], {%f16, %f16, %f16, %f16};
	st.local.v4.f32 	[%rd4+32], {%f16, %f16, %f16, %f16};
	st.local.v4.f32 	[%rd4+48], {%f16, %f16, %f16, %f16};
	st.local.v4.f32 	[%rd4+64], {%f16, %f16, %f16, %f16};
	st.local.v4.f32 	[%rd4+80], {%f16, %f16, %f16, %f16};
	st.local.v4.f32 	[%rd4+96], {%f16, %f16, %f16, %f16};
	st.local.v4.f32 	[%rd4+112], {%f16, %f16, %f16, %f16};
	st.local.v4.f32 	[%rd4+128], {%f16, %f16, %f16, %f16};
	st.local.v4.f32 	[%rd4+144], {%f16, %f16, %f16, %f16};
	st.local.v4.f32 	[%rd4+160], {%f16, %f16, %f16, %f16};
	st.local.v4.f32 	[%rd4+176], {%f16, %f16, %f16, %f16};
	st.local.v4.f32 	[%rd4+192], {%f16, %f16, %f16, %f16};
	st.local.v4.f32 	[%rd4+208], {%f16, %f16, %f16, %f16};
	st.local.v4.f32 	[%rd4+224], {%f16, %f16, %f16, %f16};
	st.local.v4.f32 	[%rd4+240], {%f16, %f16, %f16, %f16};
	st.local.v4.f32 	[%rd4+256], {%f16, %f16, %f16, %f16};
	st.local.v4.f32 	[%rd4+272], {%f16, %f16, %f16, %f16};
	st.local.v4.f32 	[%rd4+288], {%f16, %f16, %f16, %f16};
	st.local.v4.f32 	[%rd4+304], {%f16, %f16, %f16, %f16};
	st.local.v4.f32 	[%rd4+320], {%f16, %f16, %f16, %f16};
	st.local.v4.f32 	[%rd4+336], {%f16, %f16, %f16, %f16};
	st.local.v4.f32 	[%rd4+352], {%f16, %f16, %f16, %f16};
	st.local.v4.f32 	[%rd4+368], {%f16, %f16, %f16, %f16};
	st.local.v4.f32 	[%rd4+384], {%f16, %f16, %f16, %f16};
	st.local.v4.f32 	[%rd4+400], {%f16, %f16, %f16, %f16};
	st.local.v4.f32 	[%rd4+416], {%f16, %f16, %f16, %f16};
	st.local.v4.f32 	[%rd4+432], {%f16, %f16, %f16, %f16};
	st.local.v4.f32 	[%rd4+448], {%f16, %f16, %f16, %f16};
	st.local.v4.f32 	[%rd4+464], {%f16, %f16, %f16, %f16};
	st.local.v4.f32 	[%rd4+480], {%f16, %f16, %f16, %f16};
	st.local.v4.f32 	[%rd4+496], {%f16, %f16, %f16, %f16};
	st.local.v4.f32 	[%rd4+512], {%f16, %f16, %f16, %f16};
	st.local.v4.f32 	[%rd4+528], {%f16, %f16, %f16, %f16};
	st.local.v4.f32 	[%rd4+544], {%f16, %f16, %f16, %f16};
	st.local.v4.f32 	[%rd4+560], {%f16, %f16, %f16, %f16};
	st.local.v4.f32 	[%rd4+576], {%f16, %f16, %f16, %f16};
	st.local.v4.f32 	[%rd4+592], {%f16, %f16, %f16, %f16};
	st.local.v4.f32 	[%rd4+608], {%f16, %f16, %f16, %f16};
	st.local.v4.f32 	[%rd4+624], {%f16, %f16, %f16, %f16};
	st.local.v4.f32 	[%rd4+640], {%f16, %f16, %f16, %f16};
	st.local.v4.f32 	[%rd4+656], {%f16, %f16, %f16, %f16};
	st.local.v4.f32 	[%rd4+672], {%f16, %f16, %f16, %f16};
	st.local.v4.f32 	[%rd4+688], {%f16, %f16, %f16, %f16};
	st.local.v4.f32 	[%rd4+704], {%f16, %f16, %f16, %f16};
	st.local.v4.f32 	[%rd4+720], {%f16, %f16, %f16, %f16};
	st.local.v4.f32 	[%rd4+736], {%f16, %f16, %f16, %f16};
	st.local.v4.f32 	[%rd4+752], {%f16, %f16, %f16, %f16};
	st.local.v4.f32 	[%rd4+768], {%f16, %f16, %f16, %f16};
	st.local.v4.f32 	[%rd4+784], {%f16, %f16, %f16, %f16};
	st.local.v4.f32 	[%rd4+800], {%f16, %f16, %f16, %f16};
	st.local.v4.f32 	[%rd4+816], {%f16, %f16, %f16, %f16};
	st.local.v4.f32 	[%rd4+832], {%f16, %f16, %f16, %f16};
	st.local.v4.f32 	[%rd4+848], {%f16, %f16, %f16, %f16};
	st.local.v4.f32 	[%rd4+864], {%f16, %f16, %f16, %f16};
	st.local.v4.f32 	[%rd4+880], {%f16, %f16, %f16, %f16};
	st.local.v4.f32 	[%rd4+896], {%f16, %f16, %f16, %f16};
	st.local.v4.f32 	[%rd4+912], {%f16, %f16, %f16, %f16};
	st.local.v4.f32 	[%rd4+928], {%f16, %f16, %f16, %f16};
	st.local.v4.f32 	[%rd4+944], {%f16, %f16, %f16, %f16};
	st.local.v4.f32 	[%rd4+960], {%f16, %f16, %f16, %f16};
	st.local.v4.f32 	[%rd4+976], {%f16, %f16, %f16, %f16};
	st.local.v4.f32 	[%rd4+992], {%f16, %f16, %f16, %f16};
	st.local.v4.f32 	[%rd4+1008], {%f16, %f16, %f16, %f16};
	shl.b32 	%r5, %r188, 16;
	mov.b32 	%r189, 0;
$L__BB0_3:
	shl.b32 	%r81, %r189, 4;
	add.s32 	%r7, %r81, %r5;
	add.s32 	%r8, %r3, %r81;
	mov.b32 	%r190, 0;
$L__BB0_4:
	shl.b32 	%r10, %r190, 4;
	shl.b32 	%r83, %r190, 12;
	add.s32 	%r84, %r8, %r83;
	mul.wide.u32 	%rd27, %r84, 2;
	add.s64 	%rd5, %rd2, %rd27;
	mov.b32 	%r191, 0;
$L__BB0_5:
	bar.sync 	0;
	shl.b32 	%r86, %r191, 12;
	add.s32 	%r192, %r7, %r86;
	mov.b32 	%r193, 4;
$L__BB0_6:
	mul.wide.u32 	%rd28, %r192, 2;
	add.s64 	%rd29, %rd1, %rd28;
	add.s64 	%rd6, %rd29, 16384;
	add.s32 	%r15, %r74, %r193;
	ld.global.nc.u16 	%rs1, [%rd29];
	st.shared.u16 	[%r15+-4], %rs1;
	setp.eq.s32 	%p1, %r193, 8068;
	@%p1 bra 	$L__BB0_8;
	ld.global.nc.u16 	%rs2, [%rd6+-8192];
	st.shared.u16 	[%r15+-2], %rs2;
	ld.global.nc.u16 	%rs3, [%rd6];
	st.shared.u16 	[%r15], %rs3;
	ld.global.nc.u16 	%rs4, [%rd6+8192];
	st.shared.u16 	[%r15+2], %rs4;
	add.s32 	%r193, %r193, 8;
	add.s32 	%r192, %r192, 16384;
	bra.uni 	$L__BB0_6;
$L__BB0_8:
	add.s32 	%r89, %r10, %r191;
	mul.wide.u32 	%rd30, %r89, 4;
	add.s64 	%rd7, %rd4, %rd30;
	bar.sync 	0;
	ld.local.f32 	%f19, [%rd7];
	ld.global.nc.u16 	%rs5, [%rd5];
	// begin inline asm
	{  cvt.f32.f16 %f17, %rs5;}

	// end inline asm
	ld.shared.u16 	%rs6, [%r1];
	// begin inline asm
	{  cvt.f32.f16 %f18, %rs6;}

	// end inline asm
	fma.rn.f32 	%f1, %f17, %f18, %f19;
	bar.sync 	0;
	mov.b32 	%r194, 0;
$L__BB0_9:
	shl.b32 	%r90, %r194, 1;
	add.s32 	%r19, %r74, %r90;
	add.s32 	%r92, %r194, %r191;
	shl.b32 	%r93, %r92, 12;
	add.s32 	%r94, %r7, %r93;
	mul.wide.u32 	%rd31, %r94, 2;
	add.s64 	%rd8, %rd1, %rd31;
	ld.global.nc.u16 	%rs7, [%rd8+2];
	st.shared.u16 	[%r19], %rs7;
	setp.ne.s32 	%p2, %r194, 4032;
	@%p2 bra 	$L__BB0_46;
	bar.sync 	0;
	ld.global.nc.u16 	%rs11, [%rd5+2];
	// begin inline asm
	{  cvt.f32.f16 %f20, %rs11;}

	// end inline asm
	ld.shared.u16 	%rs12, [%r1];
	// begin inline asm
	{  cvt.f32.f16 %f21, %rs12;}

	// end inline asm
	fma.rn.f32 	%f2, %f20, %f21, %f1;
	bar.sync 	0;
	mov.b32 	%r195, 0;
$L__BB0_11:
	shl.b32 	%r96, %r195, 1;
	add.s32 	%r22, %r74, %r96;
	add.s32 	%r98, %r195, %r191;
	shl.b32 	%r99, %r98, 12;
	add.s32 	%r100, %r7, %r99;
	mul.wide.u32 	%rd32, %r100, 2;
	add.s64 	%rd9, %rd1, %rd32;
	ld.global.nc.u16 	%rs13, [%rd9+4];
	st.shared.u16 	[%r22], %rs13;
	setp.ne.s32 	%p3, %r195, 4032;
	@%p3 bra 	$L__BB0_47;
	bar.sync 	0;
	ld.global.nc.u16 	%rs17, [%rd5+4];
	// begin inline asm
	{  cvt.f32.f16 %f22, %rs17;}

	// end inline asm
	ld.shared.u16 	%rs18, [%r1];
	// begin inline asm
	{  cvt.f32.f16 %f23, %rs18;}

	// end inline asm
	fma.rn.f32 	%f3, %f22, %f23, %f2;
	bar.sync 	0;
	mov.b32 	%r196, 0;
$L__BB0_13:
	shl.b32 	%r102, %r196, 1;
	add.s32 	%r25, %r74, %r102;
	add.s32 	%r104, %r196, %r191;
	shl.b32 	%r105, %r104, 12;
	add.s32 	%r106, %r7, %r105;
	mul.wide.u32 	%rd33, %r106, 2;
	add.s64 	%rd10, %rd1, %rd33;
	ld.global.nc.u16 	%rs19, [%rd10+6];
	st.shared.u16 	[%r25], %rs19;
	setp.ne.s32 	%p4, %r196, 4032;
	@%p4 bra 	$L__BB0_48;
	bar.sync 	0;
	ld.global.nc.u16 	%rs23, [%rd5+6];
	// begin inline asm
	{  cvt.f32.f16 %f24, %rs23;}

	// end inline asm
	ld.shared.u16 	%rs24, [%r1];
	// begin inline asm
	{  cvt.f32.f16 %f25, %rs24;}

	// end inline asm
	fma.rn.f32 	%f4, %f24, %f25, %f3;
	st.local.f32 	[%rd7], %f4;
	bar.sync 	0;
	mov.b32 	%r197, 0;
$L__BB0_15:
	shl.b32 	%r108, %r197, 1;
	add.s32 	%r28, %r74, %r108;
	add.s32 	%r110, %r197, %r191;
	shl.b32 	%r111, %r110, 12;
	add.s32 	%r112, %r7, %r111;
	mul.wide.u32 	%rd34, %r112, 2;
	add.s64 	%rd11, %rd1, %rd34;
	ld.global.nc.u16 	%rs25, [%rd11+8];
	st.shared.u16 	[%r28], %rs25;
	setp.ne.s32 	%p5, %r197, 4032;
	@%p5 bra 	$L__BB0_49;
	bar.sync 	0;
	ld.global.nc.u16 	%rs29, [%rd5+8];
	// begin inline asm
	{  cvt.f32.f16 %f26, %rs29;}

	// end inline asm
	ld.shared.u16 	%rs30, [%r1];
	// begin inline asm
	{  cvt.f32.f16 %f27, %rs30;}

	// end inline asm
	fma.rn.f32 	%f5, %f26, %f27, %f4;
	bar.sync 	0;
	mov.b32 	%r198, 0;
$L__BB0_17:
	shl.b32 	%r114, %r198, 1;
	add.s32 	%r31, %r74, %r114;
	add.s32 	%r116, %r198, %r191;
	shl.b32 	%r117, %r116, 12;
	add.s32 	%r118, %r7, %r117;
	mul.wide.u32 	%rd35, %r118, 2;
	add.s64 	%rd12, %rd1, %rd35;
	ld.global.nc.u16 	%rs31, [%rd12+10];
	st.shared.u16 	[%r31], %rs31;
	setp.ne.s32 	%p6, %r198, 4032;
	@%p6 bra 	$L__BB0_50;
	bar.sync 	0;
	ld.global.nc.u16 	%rs35, [%rd5+10];
	// begin inline asm
	{  cvt.f32.f16 %f28, %rs35;}

	// end inline asm
	ld.shared.u16 	%rs36, [%r1];
	// begin inline asm
	{  cvt.f32.f16 %f29, %rs36;}

	// end inline asm
	fma.rn.f32 	%f6, %f28, %f29, %f5;
	bar.sync 	0;
	mov.b32 	%r199, 0;
$L__BB0_19:
	shl.b32 	%r120, %r199, 1;
	add.s32 	%r34, %r74, %r120;
	add.s32 	%r122, %r199, %r191;
	shl.b32 	%r123, %r122, 12;
	add.s32 	%r124, %r7, %r123;
	mul.wide.u32 	%rd36, %r124, 2;
	add.s64 	%rd13, %rd1, %rd36;
	ld.global.nc.u16 	%rs37, [%rd13+12];
	st.shared.u16 	[%r34], %rs37;
	setp.ne.s32 	%p7, %r199, 4032;
	@%p7 bra 	$L__BB0_51;
	bar.sync 	0;
	ld.global.nc.u16 	%rs41, [%rd5+12];
	// begin inline asm
	{  cvt.f32.f16 %f30, %rs41;}

	// end inline asm
	ld.shared.u16 	%rs42, [%r1];
	// begin inline asm
	{  cvt.f32.f16 %f31, %rs42;}

	// end inline asm
	fma.rn.f32 	%f7, %f30, %f31, %f6;
	bar.sync 	0;
	mov.b32 	%r200, 0;
$L__BB0_21:
	shl.b32 	%r126, %r200, 1;
	add.s32 	%r37, %r74, %r126;
	add.s32 	%r128, %r200, %r191;
	shl.b32 	%r129, %r128, 12;
	add.s32 	%r130, %r7, %r129;
	mul.wide.u32 	%rd37, %r130, 2;
	add.s64 	%rd14, %rd1, %rd37;
	ld.global.nc.u16 	%rs43, [%rd14+14];
	st.shared.u16 	[%r37], %rs43;
	setp.ne.s32 	%p8, %r200, 4032;
	@%p8 bra 	$L__BB0_52;
	bar.sync 	0;
	ld.global.nc.u16 	%rs47, [%rd5+14];
	// begin inline asm
	{  cvt.f32.f16 %f32, %rs47;}

	// end inline asm
	ld.shared.u16 	%rs48, [%r1];
	// begin inline asm
	{  cvt.f32.f16 %f33, %rs48;}

	// end inline asm
	fma.rn.f32 	%f8, %f32, %f33, %f7;
	st.local.f32 	[%rd7], %f8;
	bar.sync 	0;
	mov.b32 	%r201, 0;
$L__BB0_23:
	shl.b32 	%r132, %r201, 1;
	add.s32 	%r40, %r74, %r132;
	add.s32 	%r134, %r201, %r191;
	shl.b32 	%r135, %r134, 12;
	add.s32 	%r136, %r7, %r135;
	mul.wide.u32 	%rd38, %r136, 2;
	add.s64 	%rd15, %rd1, %rd38;
	ld.global.nc.u16 	%rs49, [%rd15+16];
	st.shared.u16 	[%r40], %rs49;
	setp.ne.s32 	%p9, %r201, 4032;
	@%p9 bra 	$L__BB0_53;
	bar.sync 	0;
	ld.global.nc.u16 	%rs53, [%rd5+16];
	// begin inline asm
	{  cvt.f32.f16 %f34, %rs53;}

	// end inline asm
	ld.shared.u16 	%rs54, [%r1];
	// begin inline asm
	{  cvt.f32.f16 %f35, %rs54;}

	// end inline asm
	fma.rn.f32 	%f9, %f34, %f35, %f8;
	bar.sync 	0;
	mov.b32 	%r202, 0;
$L__BB0_25:
	shl.b32 	%r138, %r202, 1;
	add.s32 	%r43, %r74, %r138;
	add.s32 	%r140, %r202, %r191;
	shl.b32 	%r141, %r140, 12;
	add.s32 	%r142, %r7, %r141;
	mul.wide.u32 	%rd39, %r142, 2;
	add.s64 	%rd16, %rd1, %rd39;
	ld.global.nc.u16 	%rs55, [%rd16+18];
	st.shared.u16 	[%r43], %rs55;
	setp.ne.s32 	%p10, %r202, 4032;
	@%p10 bra 	$L__BB0_54;
	bar.sync 	0;
	ld.global.nc.u16 	%rs59, [%rd5+18];
	// begin inline asm
	{  cvt.f32.f16 %f36, %rs59;}

	// end inline asm
	ld.shared.u16 	%rs60, [%r1];
	// begin inline asm
	{  cvt.f32.f16 %f37, %rs60;}

	// end inline asm
	fma.rn.f32 	%f10, %f36, %f37, %f9;
	bar.sync 	0;
	mov.b32 	%r203, 0;
$L__BB0_27:
	shl.b32 	%r144, %r203, 1;
	add.s32 	%r46, %r74, %r144;
	add.s32 	%r146, %r203, %r191;
	shl.b32 	%r147, %r146, 12;
	add.s32 	%r148, %r7, %r147;
	mul.wide.u32 	%rd40, %r148, 2;
	add.s64 	%rd17, %rd1, %rd40;
	ld.global.nc.u16 	%rs61, [%rd17+20];
	st.shared.u16 	[%r46], %rs61;
	setp.ne.s32 	%p11, %r203, 4032;
	@%p11 bra 	$L__BB0_55;
	bar.sync 	0;
	ld.global.nc.u16 	%rs65, [%rd5+20];
	// begin inline asm
	{  cvt.f32.f16 %f38, %rs65;}

	// end inline asm
	ld.shared.u16 	%rs66, [%r1];
	// begin inline asm
	{  cvt.f32.f16 %f39, %rs66;}

	// end inline asm
	fma.rn.f32 	%f11, %f38, %f39, %f10;
	bar.sync 	0;
	mov.b32 	%r204, 0;
$L__BB0_29:
	shl.b32 	%r150, %r204, 1;
	add.s32 	%r49, %r74, %r150;
	add.s32 	%r152, %r204, %r191;
	shl.b32 	%r153, %r152, 12;
	add.s32 	%r154, %r7, %r153;
	mul.wide.u32 	%rd41, %r154, 2;
	add.s64 	%rd18, %rd1, %rd41;
	ld.global.nc.u16 	%rs67, [%rd18+22];
	st.shared.u16 	[%r49], %rs67;
	setp.ne.s32 	%p12, %r204, 4032;
	@%p12 bra 	$L__BB0_56;
	bar.sync 	0;
	ld.global.nc.u16 	%rs71, [%rd5+22];
	// begin inline asm
	{  cvt.f32.f16 %f40, %rs71;}

	// end inline asm
	ld.shared.u16 	%rs72, [%r1];
	// begin inline asm
	{  cvt.f32.f16 %f41, %rs72;}

	// end inline asm
	fma.rn.f32 	%f12, %f40, %f41, %f11;
	st.local.f32 	[%rd7], %f12;
	bar.sync 	0;
	mov.b32 	%r205, 0;
$L__BB0_31:
	shl.b32 	%r156, %r205, 1;
	add.s32 	%r52, %r74, %r156;
	add.s32 	%r158, %r205, %r191;
	shl.b32 	%r159, %r158, 12;
	add.s32 	%r160, %r7, %r159;
	mul.wide.u32 	%rd42, %r160, 2;
	add.s64 	%rd19, %rd1, %rd42;
	ld.global.nc.u16 	%rs73, [%rd19+24];
	st.shared.u16 	[%r52], %rs73;
	setp.ne.s32 	%p13, %r205, 4032;
	@%p13 bra 	$L__BB0_57;
	bar.sync 	0;
	ld.global.nc.u16 	%rs77, [%rd5+24];
	// begin inline asm
	{  cvt.f32.f16 %f42, %rs77;}

	// end inline asm
	ld.shared.u16 	%rs78, [%r1];
	// begin inline asm
	{  cvt.f32.f16 %f43, %rs78;}

	// end inline asm
	fma.rn.f32 	%f13, %f42, %f43, %f12;
	bar.sync 	0;
	mov.b32 	%r206, 0;
$L__BB0_33:
	shl.b32 	%r162, %r206, 1;
	add.s32 	%r55, %r74, %r162;
	add.s32 	%r164, %r206, %r191;
	shl.b32 	%r165, %r164, 12;
	add.s32 	%r166, %r7, %r165;
	mul.wide.u32 	%rd43, %r166, 2;
	add.s64 	%rd20, %rd1, %rd43;
	ld.global.nc.u16 	%rs79, [%rd20+26];
	st.shared.u16 	[%r55], %rs79;
	setp.ne.s32 	%p14, %r206, 4032;
	@%p14 bra 	$L__BB0_58;
	bar.sync 	0;
	ld.global.nc.u16 	%rs83, [%rd5+26];
	// begin inline asm
	{  cvt.f32.f16 %f44, %rs83;}

	// end inline asm
	ld.shared.u16 	%rs84, [%r1];
	// begin inline asm
	{  cvt.f32.f16 %f45, %rs84;}

	// end inline asm
	fma.rn.f32 	%f14, %f44, %f45, %f13;
	bar.sync 	0;
	mov.b32 	%r207, 0;
$L__BB0_35:
	shl.b32 	%r168, %r207, 1;
	add.s32 	%r58, %r74, %r168;
	add.s32 	%r170, %r207, %r191;
	shl.b32 	%r171, %r170, 12;
	add.s32 	%r172, %r7, %r171;
	mul.wide.u32 	%rd44, %r172, 2;
	add.s64 	%rd21, %rd1, %rd44;
	ld.global.nc.u16 	%rs85, [%rd21+28];
	st.shared.u16 	[%r58], %rs85;
	setp.ne.s32 	%p15, %r207, 4032;
	@%p15 bra 	$L__BB0_59;
	bar.sync 	0;
	ld.global.nc.u16 	%rs89, [%rd5+28];
	// begin inline asm
	{  cvt.f32.f16 %f46, %rs89;}

	// end inline asm
	ld.shared.u16 	%rs90, [%r1];
	// begin inline asm
	{  cvt.f32.f16 %f47, %rs90;}

	// end inline asm
	fma.rn.f32 	%f15, %f46, %f47, %f14;
	bar.sync 	0;
	mov.b32 	%r208, 0;
$L__BB0_37:
	shl.b32 	%r174, %r208, 1;
	add.s32 	%r61, %r74, %r174;
	add.s32 	%r176, %r208, %r191;
	shl.b32 	%r177, %r176, 12;
	add.s32 	%r178, %r7, %r177;
	mul.wide.u32 	%rd45, %r178, 2;
	add.s64 	%rd22, %rd1, %rd45;
	ld.global.nc.u16 	%rs91, [%rd22+30];
	st.shared.u16 	[%r61], %rs91;
	setp.ne.s32 	%p16, %r208, 4032;
	@%p16 bra 	$L__BB0_60;
	bar.sync 	0;
	ld.global.nc.u16 	%rs95, [%rd5+30];
	// begin inline asm
	{  cvt.f32.f16 %f48, %rs95;}

	// end inline asm
	ld.shared.u16 	%rs96, [%r1];
	// begin inline asm
	{  cvt.f32.f16 %f49, %rs96;}

	// end inline asm
	fma.rn.f32 	%f50, %f48, %f49, %f15;
	st.local.f32 	[%rd7], %f50;
	add.s32 	%r191, %r191, 1;
	setp.eq.s32 	%p17, %r191, 16;
	@%p17 bra 	$L__BB0_39;
	bra.uni 	$L__BB0_5;
$L__BB0_39:
	add.s32 	%r190, %r190, 1;
	setp.ne.s32 	%p18, %r190, 16;
	@%p18 bra 	$L__BB0_4;
	add.s32 	%r189, %r189, 1;
	setp.ne.s32 	%p19, %r189, 256;
	@%p19 bra 	$L__BB0_3;
	shl.b32 	%r180, %r188, 4;
	mov.u32 	%r181, %tid.x;
	shl.b32 	%r182, %r181, 6;
	add.s32 	%r183, %r3, %r182;
	add.s32 	%r66, %r183, %r180;
	mov.b32 	%r209, 0;
$L__BB0_42:
	shl.b32 	%r184, %r209, 12;
	add.s32 	%r185, %r66, %r184;
	shl.b32 	%r186, %r209, 4;
	mul.wide.u32 	%rd46, %r186, 4;
	add.s64 	%rd47, %rd4, %rd46;
	ld.local.v4.f32 	{%f51, %f52, %f53, %f54}, [%rd47];
	mul.wide.u32 	%rd48, %r185, 4;
	add.s64 	%rd49, %rd3, %rd48;
	st.global.f32 	[%rd49], %f51;
	st.global.f32 	[%rd49+4], %f52;
	st.global.f32 	[%rd49+8], %f53;
	st.global.f32 	[%rd49+12], %f54;
	ld.local.v4.f32 	{%f55, %f56, %f57, %f58}, [%rd47+16];
	st.global.f32 	[%rd49+16], %f55;
	st.global.f32 	[%rd49+20], %f56;
	st.global.f32 	[%rd49+24], %f57;
	st.global.f32 	[%rd49+28], %f58;
	ld.local.v4.f32 	{%f59, %f60, %f61, %f62}, [%rd47+32];
	st.global.f32 	[%rd49+32], %f59;
	st.global.f32 	[%rd49+36], %f60;
	st.global.f32 	[%rd49+40], %f61;
	st.global.f32 	[%rd49+44], %f62;
	ld.local.v4.f32 	{%f63, %f64, %f65, %f66}, [%rd47+48];
	st.global.f32 	[%rd49+48], %f63;
	st.global.f32 	[%rd49+52], %f64;
	st.global.f32 	[%rd49+56], %f65;
	st.global.f32 	[%rd49+60], %f66;
	add.s32 	%r209, %r209, 1;
	setp.ne.s32 	%p20, %r209, 16;
	@%p20 bra 	$L__BB0_42;
	add.s32 	%r188, %r188, 1;
	setp.ne.s32 	%p21, %r188, 4;
	@%p21 bra 	$L__BB0_2;
	add.s32 	%r187, %r187, 1;
	setp.ne.s32 	%p22, %r187, 4;
	@%p22 bra 	$L__BB0_1;
	ret;
$L__BB0_46:
	ld.global.nc.u16 	%rs8, [%rd8+8194];
	st.shared.u16 	[%r19+2], %rs8;
	ld.global.nc.u16 	%rs9, [%rd8+16386];
	st.shared.u16 	[%r19+4], %rs9;
	ld.global.nc.u16 	%rs10, [%rd8+24578];
	st.shared.u16 	[%r19+6], %rs10;
	add.s32 	%r194, %r194, 4;
	bra.uni 	$L__BB0_9;
$L__BB0_47:
	ld.global.nc.u16 	%rs14, [%rd9+8196];
	st.shared.u16 	[%r22+2], %rs14;
	ld.global.nc.u16 	%rs15, [%rd9+16388];
	st.shared.u16 	[%r22+4], %rs15;
	ld.global.nc.u16 	%rs16, [%rd9+24580];
	st.shared.u16 	[%r22+6], %rs16;
	add.s32 	%r195, %r195, 4;
	bra.uni 	$L__BB0_11;
$L__BB0_48:
	ld.global.nc.u16 	%rs20, [%rd10+8198];
	st.shared.u16 	[%r25+2], %rs20;
	ld.global.nc.u16 	%rs21, [%rd10+16390];
	st.shared.u16 	[%r25+4], %rs21;
	ld.global.nc.u16 	%rs22, [%rd10+24582];
	st.shared.u16 	[%r25+6], %rs22;
	add.s32 	%r196, %r196, 4;
	bra.uni 	$L__BB0_13;
$L__BB0_49:
	ld.global.nc.u16 	%rs26, [%rd11+8200];
	st.shared.u16 	[%r28+2], %rs26;
	ld.global.nc.u16 	%rs27, [%rd11+16392];
	st.shared.u16 	[%r28+4], %rs27;
	ld.global.nc.u16 	%rs28, [%rd11+24584];
	st.shared.u16 	[%r28+6], %rs28;
	add.s32 	%r197, %r197, 4;
	bra.uni 	$L__BB0_15;
$L__BB0_50:
	ld.global.nc.u16 	%rs32, [%rd12+8202];
	st.shared.u16 	[%r31+2], %rs32;
	ld.global.nc.u16 	%rs33, [%rd12+16394];
	st.shared.u16 	[%r31+4], %rs33;
	ld.global.nc.u16 	%rs34, [%rd12+24586];
	st.shared.u16 	[%r31+6], %rs34;
	add.s32 	%r198, %r198, 4;
	bra.uni 	$L__BB0_17;
$L__BB0_51:
	ld.global.nc.u16 	%rs38, [%rd13+8204];
	st.shared.u16 	[%r34+2], %rs38;
	ld.global.nc.u16 	%rs39, [%rd13+16396];
	st.shared.u16 	[%r34+4], %rs39;
	ld.global.nc.u16 	%rs40, [%rd13+24588];
	st.shared.u16 	[%r34+6], %rs40;
	add.s32 	%r199, %r199, 4;
	bra.uni 	$L__BB0_19;
$L__BB0_52:
	ld.global.nc.u16 	%rs44, [%rd14+8206];
	st.shared.u16 	[%r37+2], %rs44;
	ld.global.nc.u16 	%rs45, [%rd14+16398];
	st.shared.u16 	[%r37+4], %rs45;
	ld.global.nc.u16 	%rs46, [%rd14+24590];
	st.shared.u16 	[%r37+6], %rs46;
	add.s32 	%r200, %r200, 4;
	bra.uni 	$L__BB0_21;
$L__BB0_53:
	ld.global.nc.u16 	%rs50, [%rd15+8208];
	st.shared.u16 	[%r40+2], %rs50;
	ld.global.nc.u16 	%rs51, [%rd15+16400];
	st.shared.u16 	[%r40+4], %rs51;
	ld.global.nc.u16 	%rs52, [%rd15+24592];
	st.shared.u16 	[%r40+6], %rs52;
	add.s32 	%r201, %r201, 4;
	bra.uni 	$L__BB0_23;
$L__BB0_54:
	ld.global.nc.u16 	%rs56, [%rd16+8210];
	st.shared.u16 	[%r43+2], %rs56;
	ld.global.nc.u16 	%rs57, [%rd16+16402];
	st.shared.u16 	[%r43+4], %rs57;
	ld.global.nc.u16 	%rs58, [%rd16+24594];
	st.shared.u16 	[%r43+6], %rs58;
	add.s32 	%r202, %r202, 4;
	bra.uni 	$L__BB0_25;
$L__BB0_55:
	ld.global.nc.u16 	%rs62, [%rd17+8212];
	st.shared.u16 	[%r46+2], %rs62;
	ld.global.nc.u16 	%rs63, [%rd17+16404];
	st.shared.u16 	[%r46+4], %rs63;
	ld.global.nc.u16 	%rs64, [%rd17+24596];
	st.shared.u16 	[%r46+6], %rs64;
	add.s32 	%r203, %r203, 4;
	bra.uni 	$L__BB0_27;
$L__BB0_56:
	ld.global.nc.u16 	%rs68, [%rd18+8214];
	st.shared.u16 	[%r49+2], %rs68;
	ld.global.nc.u16 	%rs69, [%rd18+16406];
	st.shared.u16 	[%r49+4], %rs69;
	ld.global.nc.u16 	%rs70, [%rd18+24598];
	st.shared.u16 	[%r49+6], %rs70;
	add.s32 	%r204, %r204, 4;
	bra.uni 	$L__BB0_29;
$L__BB0_57:
	ld.global.nc.u16 	%rs74, [%rd19+8216];
	st.shared.u16 	[%r52+2], %rs74;
	ld.global.nc.u16 	%rs75, [%rd19+16408];
	st.shared.u16 	[%r52+4], %rs75;
	ld.global.nc.u16 	%rs76, [%rd19+24600];
	st.shared.u16 	[%r52+6], %rs76;
	add.s32 	%r205, %r205, 4;
	bra.uni 	$L__BB0_31;
$L__BB0_58:
	ld.global.nc.u16 	%rs80, [%rd20+8218];
	st.shared.u16 	[%r55+2], %rs80;
	ld.global.nc.u16 	%rs81, [%rd20+16410];
	st.shared.u16 	[%r55+4], %rs81;
	ld.global.nc.u16 	%rs82, [%rd20+24602];
	st.shared.u16 	[%r55+6], %rs82;
	add.s32 	%r206, %r206, 4;
	bra.uni 	$L__BB0_33;
$L__BB0_59:
	ld.global.nc.u16 	%rs86, [%rd21+8220];
	st.shared.u16 	[%r58+2], %rs86;
	ld.global.nc.u16 	%rs87, [%rd21+16412];
	st.shared.u16 	[%r58+4], %rs87;
	ld.global.nc.u16 	%rs88, [%rd21+24604];
	st.shared.u16 	[%r58+6], %rs88;
	add.s32 	%r207, %r207, 4;
	bra.uni 	$L__BB0_35;
$L__BB0_60:
	ld.global.nc.u16 	%rs92, [%rd22+8222];
	st.shared.u16 	[%r61+2], %rs92;
	ld.global.nc.u16 	%rs93, [%rd22+16414];
	st.shared.u16 	[%r61+4], %rs93;
	ld.global.nc.u16 	%rs94, [%rd22+24606];
	st.shared.u16 	[%r61+6], %rs94;
	add.s32 	%r208, %r208, 4;
	bra.uni 	$L__BB0_37;

}


// ===== COMPILED SASS (sm_100) =====

	.target	sm_100

	.elftype	@"ET_EXEC"


//--------------------- .note.nv.tkinfo           --------------------------
	.section	.note.nv.tkinfo,"",@"SHT_NOTE"
	.sectionflags	@"SHF_NOTE_NV_TKINFO"
	.tkinfo
        /*0018*/ 	.word	0x00000002
        /*0030*/ 	.string	""
        /*0030*/ 	.string	"ptxas"
        /*0030*/ 	.string	"Cuda compilation tools, release 13.0, V13.0.88"
        /*0030*/ 	.string	"Build cuda_13.0.r13.0/compiler.36424714_0"
        /*0030*/ 	.string	"-arch sm_100 -m 64 "



//--------------------- .note.nv.cuinfo           --------------------------
	.section	.note.nv.cuinfo,"",@"SHT_NOTE"
	.sectionflags	@"SHF_NOTE_NV_CUINFO"
        /*0018*/ 	.short	0x0002
        /*001a*/ 	.short	0x0064
        /*001c*/ 	.short	0x0082
	.zero		2


//--------------------- .nv.info                  --------------------------
	.section	.nv.info,"",@"SHT_CUDA_INFO"
	.align	4


	//----- nvinfo : EIATTR_REGCOUNT
	.align		4
        /*0000*/ 	.byte	0x04, 0x2f
        /*0002*/ 	.short	(.L_1 - .L_0)
	.align		4
.L_0:
        /*0004*/ 	.word	index@(default_function_kernel0)
        /*0008*/ 	.word	0x00000020


	//----- nvinfo : EIATTR_FRAME_SIZE
	.align		4
.L_1:
        /*000c*/ 	.byte	0x04, 0x11
        /*000e*/ 	.short	(.L_3 - .L_2)
	.align		4
.L_2:
        /*0010*/ 	.word	index@(default_function_kernel0)
        /*0014*/ 	.word	0x00000400


	//----- nvinfo : EIATTR_MIN_STACK_SIZE
	.align		4
.L_3:
        /*0018*/ 	.byte	0x04, 0x12
        /*001a*/ 	.short	(.L_5 - .L_4)
	.align		4
.L_4:
        /*001c*/ 	.word	index@(default_function_kernel0)
        /*0020*/ 	.word	0x00000400
.L_5:


//--------------------- .nv.compat                --------------------------
	.section	.nv.compat,"",@"SHT_CUDA_COMPAT_INFO"
	.align	4
        /*0000*/ 	.byte	0x02, 0x09, 0x00, 0x00, 0x02, 0x02, 0x01, 0x00, 0x02, 0x05, 0x05, 0x00, 0x03, 0x07, 0x01, 0x01
        /*0010*/ 	.byte	0x02, 0x03, 0x00, 0x00, 0x02, 0x06, 0x01, 0x00, 0x04, 0x0b, 0x08, 0x00, 0x09, 0x00, 0x00, 0x00
        /*0020*/ 	.byte	0x00, 0x00, 0x00, 0x00


//--------------------- .nv.info.default_function_kernel0 --------------------------
	.section	.nv.info.default_function_kernel0,"",@"SHT_CUDA_INFO"
	.sectionflags	@""
	.align	4


	//----- nvinfo : EIATTR_CUDA_API_VERSION
	.align		4
        /*0000*/ 	.byte	0x04, 0x37
        /*0002*/ 	.short	(.L_7 - .L_6)
.L_6:
        /*0004*/ 	.word	0x00000082


	//----- nvinfo : EIATTR_KPARAM_INFO
	.align		4
.L_7:
        /*0008*/ 	.byte	0x04, 0x17
        /*000a*/ 	.short	(.L_9 - .L_8)
.L_8:
        /*000c*/ 	.word	0x00000000
        /*0010*/ 	.short	0x0002
        /*0012*/ 	.short	0x0010
        /*0014*/ 	.byte	0x00, 0xf5, 0x21, 0x00


	//----- nvinfo : EIATTR_KPARAM_INFO
	.align		4
.L_9:
        /*0018*/ 	.byte	0x04, 0x17
        /*001a*/ 	.short	(.L_11 - .L_10)
.L_10:
        /*001c*/ 	.word	0x00000000
        /*0020*/ 	.short	0x0001
        /*0022*/ 	.short	0x0008
        /*0024*/ 	.byte	0x00, 0xf5, 0x21, 0x00


	//----- nvinfo : EIATTR_KPARAM_INFO
	.align		4
.L_11:
        /*0028*/ 	.byte	0x04, 0x17
        /*002a*/ 	.short	(.L_13 - .L_12)
.L_12:
        /*002c*/ 	.word	0x00000000
        /*0030*/ 	.short	0x0000
        /*0032*/ 	.short	0x0000
        /*0034*/ 	.byte	0x00, 0xf5, 0x21, 0x00


	//----- nvinfo : EIATTR_SPARSE_MMA_MASK
	.align		4
.L_13:
        /*0038*/ 	.byte	0x03, 0x50
        /*003a*/ 	.short	0x0000


	//----- nvinfo : EIATTR_MAXREG_COUNT
	.align		4
        /*003c*/ 	.byte	0x03, 0x1b
        /*003e*/ 	.short	0x00ff


	//----- nvinfo : EIATTR_NUM_BARRIERS
	.align		4
        /*0040*/ 	.byte	0x02, 0x4c
        /*0042*/ 	.byte	0x01
	.zero		1


	//----- nvinfo : EIATTR_MERCURY_ISA_VERSION
	.align		4
        /*0044*/ 	.byte	0x03, 0x5f
        /*0046*/ 	.short	0x0101


	//----- nvinfo : EIATTR_VRC_CTA_INIT_COUNT
	.align		4
        /*0048*/ 	.byte	0x02, 0x4a
	.zero		1
	.zero		1


	//----- nvinfo : EIATTR_EXIT_INSTR_OFFSETS
	.align		4
        /*004c*/ 	.byte	0x04, 0x1c
        /*004e*/ 	.short	(.L_15 - .L_14)


	//   ....[0]....
.L_14:
        /*0050*/ 	.word	0x0000b480


	//----- nvinfo : EIATTR_CBANK_PARAM_SIZE
	.align		4
.L_15:
        /*0054*/ 	.byte	0x03, 0x19
        /*0056*/ 	.short	0x0018


	//----- nvinfo : EIATTR_PARAM_CBANK
	.align		4
        /*0058*/ 	.byte	0x04, 0x0a
        /*005a*/ 	.short	(.L_17 - .L_16)
	.align		4
.L_16:
        /*005c*/ 	.word	index@(.nv.constant0.default_function_kernel0)
        /*0060*/ 	.short	0x0380
        /*0062*/ 	.short	0x0018


	//----- nvinfo : EIATTR_SW_WAR
	.align		4
.L_17:
        /*0064*/ 	.byte	0x04, 0x36
        /*0066*/ 	.short	(.L_19 - .L_18)
.L_18:
        /*0068*/ 	.word	0x00000008
.L_19:


//--------------------- .nv.callgraph             --------------------------
	.section	.nv.callgraph,"",@"SHT_CUDA_CALLGRAPH"
	.align	4
	.sectionentsize	8
	.align		4
        /*0000*/ 	.word	0x00000000
	.align		4
        /*0004*/ 	.word	0xffffffff
	.align		4
        /*0008*/ 	.word	0x00000000
	.align		4
        /*000c*/ 	.word	0xfffffffe
	.align		4
        /*0010*/ 	.word	0x00000000
	.align		4
        /*0014*/ 	.word	0xfffffffd
	.align		4
        /*0018*/ 	.word	0x00000000
	.align		4
        /*001c*/ 	.word	0xfffffffc


//--------------------- .text.default_function_kernel0 --------------------------
	.section	.text.default_function_kernel0,"ax",@progbits
	.align	128
        .global         default_function_kernel0
        .type           default_function_kernel0,@function
        .size           default_function_kernel0,(.L_x_22 - default_function_kernel0)
        .other          default_function_kernel0,@"STO_CUDA_ENTRY STV_DEFAULT"
default_function_kernel0:
.text.default_function_kernel0:
[----:B------:R-:W0:Y:S01]  /*0000*/  LDC R1, c[0x0][0x37c] ;  /* 0x0000df00ff017b82 */ /* 0x000e220000000800 */
[----:B------:R-:W1:Y:S07]  /*0010*/  S2R R2, SR_TID.X ;  /* 0x0000000000027919 */ /* 0x000e6e0000002100 */
[----:B------:R-:W2:Y:S01]  /*0020*/  S2UR UR5, SR_CgaCtaId ;  /* 0x00000000000579c3 */ /* 0x000ea20000008800 */
[----:B------:R-:W-:Y:S01]  /*0030*/  UMOV UR4, 0x400 ;  /* 0x0000040000047882 */ /* 0x000fe20000000000 */
[----:B0-----:R-:W-:Y:S01]  /*0040*/  VIADD R1, R1, 0xfffffc00 ;  /* 0xfffffc0001017836 */ /* 0x001fe20000000000 */
[----:B------:R-:W0:Y:S05]  /*0050*/  LDCU.64 UR8, c[0x0][0x358] ;  /* 0x00006b00ff0877ac */ /* 0x000e2a0008000a00 */
[----:B------:R-:W3:Y:S01]  /*0060*/  S2UR UR10, SR_CTAID.X ;  /* 0x00000000000a79c3 */ /* 0x000ee20000002500 */
[----:B--2---:R-:W-:-:S03]  /*0070*/  ULEA UR5, UR5, UR4, 0x18 ;  /* 0x0000000405057291 */ /* 0x004fc6000f8ec0ff */
[----:B------:R-:W-:-:S03]  /*0080*/  UMOV UR4, URZ ;  /* 0x000000ff00047c82 */ /* 0x000fc60008000000 */
[----:B-1----:R-:W-:-:S07]  /*0090*/  LEA R2, R2, UR5, 0x7 ;  /* 0x0000000502027c11 */ /* 0x002fce000f8e38ff */
.L_x_20:
[----:B---3--:R-:W-:Y:S01]  /*00a0*/  ULEA UR6, UR10, UR4, 0x2 ;  /* 0x000000040a067291 */ /* 0x008fe2000f8e10ff */
[----:B------:R-:W-:Y:S01]  /*00b0*/  IMAD.MOV.U32 R0, RZ, RZ, RZ ;  /* 0x000000ffff007224 */ /* 0x000fe200078e00ff */
[----:B------:R-:W-:Y:S02]  /*00c0*/  UIADD3 UR4, UPT, UPT, UR4, 0x1, URZ ;  /* 0x0000000104047890 */ /* 0x000fe4000fffe0ff */
[----:B------:R-:W-:Y:S02]  /*00d0*/  USHF.L.U32 UR6, UR6, 0x10, URZ ;  /* 0x0000001006067899 */ /* 0x000fe400080006ff */
[----:B-1----:R-:W-:-:S11]  /*00e0*/  UISETP.NE.AND UP0, UPT, UR4, 0x4, UPT ;  /* 0x000000040400788c */ /* 0x002fd6000bf05270 */
.L_x_19:
[----:B-1----:R1:W-:Y:S01]  /*00f0*/  STL.128 [R1], RZ ;  /* 0x000000ff01007387 */ /* 0x0023e20000100c00 */
[----:B------:R-:W-:-:S03]  /*0100*/  IMAD.MOV.U32 R3, RZ, RZ, RZ ;  /* 0x000000ffff037224 */ /* 0x000fc600078e00ff */
[----:B------:R1:W-:Y:S04]  /*0110*/  STL.128 [R1+0x10], RZ ;  /* 0x000010ff01007387 */ /* 0x0003e80000100c00 */
        /* <DEDUP_REMOVED lines=61> */
[----:B------:R1:W-:Y:S02]  /*04f0*/  STL.128 [R1+0x3f0], RZ ;  /* 0x0003f0ff01007387 */ /* 0x0003e40000100c00 */
.L_x_18:
[C---:B------:R-:W-:Y:S01]  /*0500*/  SHF.L.U32 R7, R3.reuse, 0x4, RZ ;  /* 0x0000000403077819 */ /* 0x040fe200000006ff */
[----:B------:R-:W-:Y:S02]  /*0510*/  VIADD R3, R3, 0x1 ;  /* 0x0000000103037836 */ /* 0x000fe40000000000 */
[----:B------:R-:W-:Y:S01]  /*0520*/  IMAD.MOV.U32 R4, RZ, RZ, RZ ;  /* 0x000000ffff047224 */ /* 0x000fe200078e00ff */
[----:B------:R-:W-:Y:S01]  /*0530*/  IADD3 R6, PT, PT, R7, UR6, RZ ;  /* 0x0000000607067c10 */ /* 0x000fe2000fffe0ff */
[----:B------:R-:W-:Y:S01]  /*0540*/  IMAD R5, R0, 0x10000, R7 ;  /* 0x0001000000057824 */ /* 0x000fe200078e0207 */
[----:B--2---:R-:W-:-:S13]  /*0550*/  ISETP.NE.AND P0, PT, R3, 0x100, PT ;  /* 0x000001000300780c */ /* 0x004fda0003f05270 */
.L_x_17:
[----:B--2---:R-:W2:Y:S01]  /*0560*/  LDC.64 R10, c[0x0][0x388] ;  /* 0x0000e200ff0a7b82 */ /* 0x004ea20000000a00 */
[C---:B------:R-:W-:Y:S02]  /*0570*/  IMAD R9, R4.reuse, 0x1000, R6 ;  /* 0x0000100004097824 */ /* 0x040fe400078e0206 */
[----:B------:R-:W-:Y:S02]  /*0580*/  HFMA2 R8, -RZ, RZ, 0, 0 ;  /* 0x00000000ff087431 */ /* 0x000fe400000001ff */
[----:B------:R-:W-:Y:S02]  /*0590*/  IMAD.MOV.U32 R7, RZ, RZ, R4 ;  /* 0x000000ffff077224 */ /* 0x000fe400078e0004 */
[----:B------:R-:W-:-:S05]  /*05a0*/  VIADD R4, R4, 0x1 ;  /* 0x0000000104047836 */ /* 0x000fca0000000000 */
[----:B------:R-:W-:Y:S01]  /*05b0*/  ISETP.NE.AND P1, PT, R4, 0x10, PT ;  /* 0x000000100400780c */ /* 0x000fe20003f25270 */
[----:B--2---:R-:W-:-:S12]  /*05c0*/  IMAD.WIDE.U32 R10, R9, 0x2, R10 ;  /* 0x00000002090a7825 */ /* 0x004fd800078e000a */
.L_x_16:
[----:B--2---:R-:W2:Y:S01]  /*05d0*/  LDC.64 R16, c[0x0][0x380] ;  /* 0x0000e000ff107b82 */ /* 0x004ea20000000a00 */
[----:B------:R-:W-:-:S04]  /*05e0*/  IMAD R9, R8, 0x1000, R5 ;  /* 0x0000100008097824 */ /* 0x000fc800078e0205 */
[----:B--2---:R-:W-:-:S05]  /*05f0*/  IMAD.WIDE.U32 R14, R9, 0x2, R16 ;  /* 0x00000002090e7825 */ /* 0x004fca00078e0010 */
[----:B0-----:R-:W2:Y:S01]  /*0600*/  LDG.E.U16.CONSTANT R13, desc[UR8][R14.64] ;  /* 0x000000080e0d7981 */ /* 0x001ea2000c1e9500 */
[----:B------:R-:W-:Y:S01]  /*0610*/  UIADD3 UR7, UPT, UPT, UR5, 0x4, URZ ;  /* 0x0000000405077890 */ /* 0x000fe2000fffe0ff */
[----:B------:R-:W-:Y:S01]  /*0620*/  BAR.SYNC.DEFER_BLOCKING 0x0 ;  /* 0x0000000000007b1d */ /* 0x000fe20000010000 */
[----:B------:R-:W-:Y:S01]  /*0630*/  IADD3 R20, P2, PT, R14, 0x4000, RZ ;  /* 0x000040000e147810 */ /* 0x000fe20007f5e0ff */
[----:B------:R-:W-:-:S03]  /*0640*/  IMAD.MOV.U32 R12, RZ, RZ, 0x4 ;  /* 0x00000004ff0c7424 */ /* 0x000fc600078e00ff */
[----:B------:R-:W-:Y:S01]  /*0650*/  MOV R25, UR7 ;  /* 0x0000000700197c02 */ /* 0x000fe20008000f00 */
[----:B------:R-:W-:Y:S01]  /*0660*/  IMAD.X R21, RZ, RZ, R15, P2 ;  /* 0x000000ffff157224 */ /* 0x000fe200010e060f */
[----:B--2---:R0:W-:Y:S07]  /*0670*/  STS.U16 [UR5], R13 ;  /* 0x0000000dff007988 */ /* 0x0041ee0008000405 */
.L_x_0:
[----:B------:R-:W2:Y:S01]  /*0680*/  LDG.E.U16.CONSTANT R22, desc[UR8][R20.64] ;  /* 0x0000000814167981 */ /* 0x000ea2000c1e9500 */
[----:B------:R-:W-:-:S03]  /*0690*/  VIADD R15, R9, 0x4000 ;  /* 0x00004000090f7836 */ /* 0x000fc60000000000 */
[----:B------:R-:W2:Y:S01]  /*06a0*/  LDG.E.U16.CONSTANT R26, desc[UR8][R20.64+0x2000] ;  /* 0x00200008141a7981 */ /* 0x000ea2000c1e9500 */
[----:B------:R-:W-:-:S03]  /*06b0*/  IMAD.WIDE.U32 R14, R15, 0x2, R16 ;  /* 0x000000020f0e7825 */ /* 0x000fc600078e0010 */
[----:B------:R-:W3:Y:S04]  /*06c0*/  LDG.E.U16.CONSTANT R28, desc[UR8][R20.64+-0x2000] ;  /* 0xffe00008141c7981 */ /* 0x000ee8000c1e9500 */
[----:B0-----:R-:W4:Y:S04]  /*06d0*/  LDG.E.U16.CONSTANT R13, desc[UR8][R14.64] ;  /* 0x000000080e0d7981 */ /* 0x001f28000c1e9500 */
[----:B------:R-:W4:Y:S01]  /*06e0*/  LDG.E.U16.CONSTANT R18, desc[UR8][R14.64+0x2000] ;  /* 0x002000080e127981 */ /* 0x000f22000c1e9500 */
[----:B------:R-:W-:-:S03]  /*06f0*/  VIADD R19, R9, 0x8000 ;  /* 0x0000800009137836 */ /* 0x000fc60000000000 */
[----:B------:R-:W5:Y:S04]  /*0700*/  LDG.E.U16.CONSTANT R23, desc[UR8][R14.64+0x4000] ;  /* 0x004000080e177981 */ /* 0x000f68000c1e9500 */
[----:B------:R0:W5:Y:S01]  /*0710*/  LDG.E.U16.CONSTANT R24, desc[UR8][R14.64+0x6000] ;  /* 0x006000080e187981 */ /* 0x000162000c1e9500 */
[----:B------:R-:W-:Y:S02]  /*0720*/  VIADD R27, R9, 0xc000 ;  /* 0x0000c000091b7836 */ /* 0x000fe40000000000 */
[----:B0-----:R-:W-:-:S05]  /*0730*/  IMAD.WIDE.U32 R14, R19, 0x2, R16 ;  /* 0x00000002130e7825 */ /* 0x001fca00078e0010 */
[----:B------:R-:W5:Y:S04]  /*0740*/  LDG.E.U16.CONSTANT R19, desc[UR8][R14.64] ;  /* 0x000000080e137981 */ /* 0x000f68000c1e9500 */
[----:B------:R-:W5:Y:S04]  /*0750*/  LDG.E.U16.CONSTANT R20, desc[UR8][R14.64+0x2000] ;  /* 0x002000080e147981 */ /* 0x000f68000c1e9500 */
[----:B------:R-:W5:Y:S01]  /*0760*/  LDG.E.U16.CONSTANT R21, desc[UR8][R14.64+0x4000] ;  /* 0x004000080e157981 */ /* 0x000f62000c1e9500 */
[----:B--2---:R-:W-:-:S03]  /*0770*/  PRMT R29, R22, 0x5410, R26 ;  /* 0x00005410161d7816 */ /* 0x004fc6000000001a */
[----:B------:R0:W2:Y:S02]  /*0780*/  LDG.E.U16.CONSTANT R22, desc[UR8][R14.64+0x6000] ;  /* 0x006000080e167981 */ /* 0x0000a4000c1e9500 */
[----:B0-----:R-:W-:Y:S01]  /*0790*/  IMAD.WIDE.U32 R14, R27, 0x2, R16 ;  /* 0x000000021b0e7825 */ /* 0x001fe200078e0010 */
[----:B----4-:R-:W-:-:S04]  /*07a0*/  PRMT R27, R13, 0x5410, R18 ;  /* 0x000054100d1b7816 */ /* 0x010fc80000000012 */
[----:B------:R-:W4:Y:S04]  /*07b0*/  LDG.E.U16.CONSTANT R13, desc[UR8][R14.64] ;  /* 0x000000080e0d7981 */ /* 0x000f28000c1e9500 */
[----:B------:R-:W4:Y:S04]  /*07c0*/  LDG.E.U16.CONSTANT R18, desc[UR8][R14.64+0x2000] ;  /* 0x002000080e127981 */ /* 0x000f28000c1e9500 */
[----:B---3--:R-:W-:Y:S04]  /*07d0*/  STS.U16 [R25+-0x2], R28 ;  /* 0xfffffe1c19007388 */ /* 0x008fe80000000400 */
[----:B------:R0:W-:Y:S04]  /*07e0*/  STS [R25], R29 ;  /* 0x0000001d19007388 */ /* 0x0001e80000000800 */
[----:B------:R-:W3:Y:S04]  /*07f0*/  LDG.E.U16.CONSTANT R26, desc[UR8][R14.64+0x6000] ;  /* 0x006000080e1a7981 */ /* 0x000ee8000c1e9500 */
[----:B0-----:R5:W3:Y:S02]  /*0800*/  LDG.E.U16.CONSTANT R25, desc[UR8][R14.64+0x4000] ;  /* 0x004000080e197981 */ /* 0x001ae4000c1e9500 */
[----:B-----5:R-:W-:-:S02]  /*0810*/  PRMT R15, R23, 0x5410, R24 ;  /* 0x00005410170f7816 */ /* 0x020fc40000000018 */
[----:B------:R-:W-:-:S03]  /*0820*/  IADD3 R23, PT, PT, R9, 0x10000, RZ ;  /* 0x0001000009177810 */ /* 0x000fc60007ffe0ff */
[----:B------:R0:W-:Y:S01]  /*0830*/  STS [R12+UR5+0x8], R15 ;  /* 0x0000080f0c007988 */ /* 0x0001e20008000805 */
[----:B------:R-:W-:-:S03]  /*0840*/  PRMT R28, R19, 0x5410, R20 ;  /* 0x00005410131c7816 */ /* 0x000fc60000000014 */
[----:B------:R2:W-:Y:S01]  /*0850*/  STS [R12+UR5+0x4], R27 ;  /* 0x0000041b0c007988 */ /* 0x0005e20008000805 */
[----:B0-----:R-:W-:-:S05]  /*0860*/  IMAD.WIDE.U32 R14, R23, 0x2, R16 ;  /* 0x00000002170e7825 */ /* 0x001fca00078e0010 */
[----:B------:R-:W5:Y:S04]  /*0870*/  LDG.E.U16.CONSTANT R19, desc[UR8][R14.64] ;  /* 0x000000080e137981 */ /* 0x000f68000c1e9500 */
[----:B------:R-:W5:Y:S04]  /*0880*/  LDG.E.U16.CONSTANT R20, desc[UR8][R14.64+0x2000] ;  /* 0x002000080e147981 */ /* 0x000f68000c1e9500 */
[----:B------:R-:W5:Y:S04]  /*0890*/  LDG.E.U16.CONSTANT R23, desc[UR8][R14.64+0x4000] ;  /* 0x004000080e177981 */ /* 0x000f68000c1e9500 */
[----:B------:R0:W5:Y:S01]  /*08a0*/  LDG.E.U16.CONSTANT R24, desc[UR8][R14.64+0x6000] ;  /* 0x006000080e187981 */ /* 0x000162000c1e9500 */
[----:B--2---:R-:W-:Y:S01]  /*08b0*/  PRMT R27, R21, 0x5410, R22 ;  /* 0x00005410151b7816 */ /* 0x004fe20000000016 */
[----:B------:R-:W-:-:S04]  /*08c0*/  VIADD R21, R9, 0x14000 ;  /* 0x0001400009157836 */ /* 0x000fc80000000000 */
[----:B0-----:R-:W-:-:S05]  /*08d0*/  IMAD.WIDE.U32 R14, R21, 0x2, R16 ;  /* 0x00000002150e7825 */ /* 0x001fca00078e0010 */
[----:B------:R-:W2:Y:S04]  /*08e0*/  LDG.E.U16.CONSTANT R21, desc[UR8][R14.64+0x4000] ;  /* 0x004000080e157981 */ /* 0x000ea8000c1e9500 */
[----:B------:R-:W2:Y:S01]  /*08f0*/  LDG.E.U16.CONSTANT R22, desc[UR8][R14.64+0x6000] ;  /* 0x006000080e167981 */ /* 0x000ea2000c1e9500 */
[----:B----4-:R-:W-:-:S03]  /*0900*/  PRMT R29, R13, 0x5410, R18 ;  /* 0x000054100d1d7816 */ /* 0x010fc60000000012 */
[----:B------:R-:W4:Y:S04]  /*0910*/  LDG.E.U16.CONSTANT R13, desc[UR8][R14.64] ;  /* 0x000000080e0d7981 */ /* 0x000f28000c1e9500 */
[----:B------:R3:W4:Y:S04]  /*0920*/  LDG.E.U16.CONSTANT R18, desc[UR8][R14.64+0x2000] ;  /* 0x002000080e127981 */ /* 0x000728000c1e9500 */
[----:B------:R-:W-:Y:S01]  /*0930*/  STS [R12+UR5+0x10], R27 ;  /* 0x0000101b0c007988 */ /* 0x000fe20008000805 */
[----:B---3--:R-:W-:Y:S01]  /*0940*/  PRMT R15, R25, 0x5410, R26 ;  /* 0x00005410190f7816 */ /* 0x008fe2000000001a */
[----:B------:R-:W-:-:S04]  /*0950*/  VIADD R25, R9, 0x18000 ;  /* 0x0001800009197836 */ /* 0x000fc80000000000 */
[----:B------:R0:W-:Y:S04]  /*0960*/  STS [R12+UR5+0x18], R15 ;  /* 0x0000180f0c007988 */ /* 0x0001e80008000805 */
[----:B------:R3:W-:Y:S01]  /*0970*/  STS [R12+UR5+0xc], R28 ;  /* 0x00000c1c0c007988 */ /* 0x0007e20008000805 */
[----:B0-----:R-:W-:-:S05]  /*0980*/  IMAD.WIDE.U32 R14, R25, 0x2, R16 ;  /* 0x00000002190e7825 */ /* 0x001fca00078e0010 */
[----:B------:R-:W2:Y:S04]  /*0990*/  LDG.E.U16.CONSTANT R25, desc[UR8][R14.64+0x4000] ;  /* 0x004000080e197981 */ /* 0x000ea8000c1e9500 */
[----:B------:R-:W2:Y:S01]  /*09a0*/  LDG.E.U16.CONSTANT R26, desc[UR8][R14.64+0x6000] ;  /* 0x006000080e1a7981 */ /* 0x000ea2000c1e9500 */
[----:B-----5:R-:W-:-:S03]  /*09b0*/  PRMT R27, R19, 0x5410, R20 ;  /* 0x00005410131b7816 */ /* 0x020fc60000000014 */
[----:B------:R-:W5:Y:S04]  /*09c0*/  LDG.E.U16.CONSTANT R19, desc[UR8][R14.64] ;  /* 0x000000080e137981 */ /* 0x000f68000c1e9500 */
[----:B------:R0:W5:Y:S01]  /*09d0*/  LDG.E.U16.CONSTANT R20, desc[UR8][R14.64+0x2000] ;  /* 0x002000080e147981 */ /* 0x000162000c1e9500 */
[----:B---3--:R-:W-:Y:S01]  /*09e0*/  PRMT R28, R23, 0x5410, R24 ;  /* 0x00005410171c7816 */ /* 0x008fe20000000018 */
[----:B------:R-:W-:Y:S02]  /*09f0*/  VIADD R23, R9, 0x1c000 ;  /* 0x0001c00009177836 */ /* 0x000fe40000000000 */
[----:B------:R4:W-:Y:S02]  /*0a00*/  STS [R12+UR5+0x14], R29 ;  /* 0x0000141d0c007988 */ /* 0x0009e40008000805 */
[----:B0-----:R-:W-:-:S05]  /*0a10*/  IMAD.WIDE.U32 R14, R23, 0x2, R16 ;  /* 0x00000002170e7825 */ /* 0x001fca00078e0010 */
[----:B------:R-:W3:Y:S04]  /*0a20*/  LDG.E.U16.CONSTANT R23, desc[UR8][R14.64+0x4000] ;  /* 0x004000080e177981 */ /* 0x000ee8000c1e9500 */
[----:B------:R-:W3:Y:S01]  /*0a30*/  LDG.E.U16.CONSTANT R24, desc[UR8][R14.64+0x6000] ;  /* 0x006000080e187981 */ /* 0x000ee2000c1e9500 */
[----:B----4-:R-:W-:-:S03]  /*0a40*/  PRMT R29, R13, 0x5410, R18 ;  /* 0x000054100d1d7816 */ /* 0x010fc60000000012 */
[----:B------:R-:W4:Y:S04]  /*0a50*/  LDG.E.U16.CONSTANT R13, desc[UR8][R14.64] ;  /* 0x000000080e0d7981 */ /* 0x000f28000c1e9500 */
[----:B------:R2:W4:Y:S02]  /*0a60*/  LDG.E.U16.CONSTANT R18, desc[UR8][R14.64+0x2000] ;  /* 0x002000080e127981 */ /* 0x000524000c1e9500 */
[----:B--2---:R-:W-:Y:S02]  /*0a70*/  PRMT R15, R21, 0x5410, R22 ;  /* 0x00005410150f7816 */ /* 0x004fe40000000016 */
[----:B------:R-:W-:-:S03]  /*0a80*/  IADD3 R21, PT, PT, R9, 0x20000, RZ ;  /* 0x0002000009157810 */ /* 0x000fc60007ffe0ff */
[----:B------:R0:W-:Y:S04]  /*0a90*/  STS [R12+UR5+0x28], R15 ;  /* 0x0000280f0c007988 */ /* 0x0001e80008000805 */
[----:B------:R-:W-:Y:S01]  /*0aa0*/  STS [R12+UR5+0x1c], R27 ;  /* 0x00001c1b0c007988 */ /* 0x000fe20008000805 */
[----:B0-----:R-:W-:-:S03]  /*0ab0*/  IMAD.WIDE.U32 R14, R21, 0x2, R16 ;  /* 0x00000002150e7825 */ /* 0x001fc600078e0010 */
[----:B------:R0:W-:Y:S04]  /*0ac0*/  STS [R12+UR5+0x20], R28 ;  /* 0x0000201c0c007988 */ /* 0x0001e80008000805 */
[----:B------:R-:W2:Y:S04]  /*0ad0*/  LDG.E.U16.CONSTANT R22, desc[UR8][R14.64+0x2000] ;  /* 0x002000080e167981 */ /* 0x000ea8000c1e9500 */
[----:B------:R-:W2:Y:S01]  /*0ae0*/  LDG.E.U16.CONSTANT R21, desc[UR8][R14.64+0x6000] ;  /* 0x006000080e157981 */ /* 0x000ea2000c1e9500 */
[----:B0-----:R-:W-:Y:S01]  /*0af0*/  PRMT R28, R25, 0x5410, R26 ;  /* 0x00005410191c7816 */ /* 0x001fe2000000001a */
[----:B------:R-:W-:Y:S01]  /*0b00*/  VIADD R25, R9, 0x24000 ;  /* 0x0002400009197836 */ /* 0x000fe20000000000 */
[----:B-----5:R-:W-:-:S02]  /*0b10*/  PRMT R27, R19, 0x5410, R20 ;  /* 0x00005410131b7816 */ /* 0x020fc40000000014 */
[----:B------:R-:W2:Y:S04]  /*0b20*/  LDG.E.U16.CONSTANT R20, desc[UR8][R14.64] ;  /* 0x000000080e147981 */ /* 0x000ea8000c1e9500 */
[----:B------:R0:W5:Y:S04]  /*0b30*/  LDG.E.U16.CONSTANT R19, desc[UR8][R14.64+0x4000] ;  /* 0x004000080e137981 */ /* 0x000168000c1e9500 */
[----:B------:R4:W-:Y:S01]  /*0b40*/  STS [R12+UR5+0x24], R29 ;  /* 0x0000241d0c007988 */ /* 0x0009e20008000805 */
[----:B0-----:R-:W-:-:S05]  /*0b50*/  IMAD.WIDE.U32 R14, R25, 0x2, R16 ;  /* 0x00000002190e7825 */ /* 0x001fca00078e0010 */
[----:B------:R-:W5:Y:S04]  /*0b60*/  LDG.E.U16.CONSTANT R25, desc[UR8][R14.64+0x4000] ;  /* 0x004000080e197981 */ /* 0x000f68000c1e9500 */
[----:B------:R-:W5:Y:S01]  /*0b70*/  LDG.E.U16.CONSTANT R26, desc[UR8][R14.64+0x6000] ;  /* 0x006000080e1a7981 */ /* 0x000f62000c1e9500 */
[----:B----4-:R-:W-:-:S03]  /*0b80*/  PRMT R29, R13, 0x5410, R18 ;  /* 0x000054100d1d7816 */ /* 0x010fc60000000012 */
[----:B------:R-:W4:Y:S04]  /*0b90*/  LDG.E.U16.CONSTANT R13, desc[UR8][R14.64] ;  /* 0x000000080e0d7981 */ /* 0x000f28000c1e9500 */
[----:B------:R3:W4:Y:S02]  /*0ba0*/  LDG.E.U16.CONSTANT R18, desc[UR8][R14.64+0x2000] ;  /* 0x002000080e127981 */ /* 0x000724000c1e9500 */
[----:B---3--:R-:W-:Y:S01]  /*0bb0*/  PRMT R15, R23, 0x5410, R24 ;  /* 0x00005410170f7816 */ /* 0x008fe20000000018 */
[----:B------:R-:W-:-:S04]  /*0bc0*/  VIADD R23, R9, 0x28000 ;  /* 0x0002800009177836 */ /* 0x000fc80000000000 */
[----:B------:R0:W-:Y:S04]  /*0bd0*/  STS [R12+UR5+0x38], R15 ;  /* 0x0000380f0c007988 */ /* 0x0001e80008000805 */
[----:B------:R2:W-:Y:S01]  /*0be0*/  STS [R12+UR5+0x2c], R27 ;  /* 0x00002c1b0c007988 */ /* 0x0005e20008000805 */
[----:B0-----:R-:W-:-:S03]  /*0bf0*/  IMAD.WIDE.U32 R14, R23, 0x2, R16 ;  /* 0x00000002170e7825 */ /* 0x001fc600078e0010 */
[----:B------:R5:W-:Y:S04]  /*0c00*/  STS [R12+UR5+0x30], R28 ;  /* 0x0000301c0c007988 */ /* 0x000be80008000805 */
[----:B------:R-:W3:Y:S04]  /*0c10*/  LDG.E.U16.CONSTANT R24, desc[UR8][R14.64+0x2000] ;  /* 0x002000080e187981 */ /* 0x000ee8000c1e9500 */
[----:B------:R-:W3:Y:S01]  /*0c20*/  LDG.E.U16.CONSTANT R23, desc[UR8][R14.64+0x6000] ;  /* 0x006000080e177981 */ /* 0x000ee2000c1e9500 */
[----:B--2---:R-:W-:-:S03]  /*0c30*/  PRMT R27, R20, 0x5410, R22 ;  /* 0x00005410141b7816 */ /* 0x004fc60000000016 */
[----:B------:R-:W3:Y:S01]  /*0c40*/  LDG.E.U16.CONSTANT R22, desc[UR8][R14.64] ;  /* 0x000000080e167981 */ /* 0x000ee2000c1e9500 */
[----:B-----5:R-:W-:Y:S01]  /*0c50*/  PRMT R28, R19, 0x5410, R21 ;  /* 0x00005410131c7816 */ /* 0x020fe20000000015 */
[----:B------:R-:W-:Y:S02]  /*0c60*/  VIADD R19, R9, 0x2c000 ;  /* 0x0002c00009137836 */ /* 0x000fe40000000000 */
[----:B------:R0:W2:Y:S04]  /*0c70*/  LDG.E.U16.CONSTANT R20, desc[UR8][R14.64+0x4000] ;  /* 0x004000080e147981 */ /* 0x0000a8000c1e9500 */
[----:B------:R4:W-:Y:S01]  /*0c80*/  STS [R12+UR5+0x34], R29 ;  /* 0x0000341d0c007988 */ /* 0x0009e20008000805 */
[----:B0-----:R-:W-:-:S05]  /*0c90*/  IMAD.WIDE.U32 R14, R19, 0x2, R16 ;  /* 0x00000002130e7825 */ /* 0x001fca00078e0010 */
[----:B------:R-:W5:Y:S04]  /*0ca0*/  LDG.E.U16.CONSTANT R19, desc[UR8][R14.64+0x2000] ;  /* 0x002000080e137981 */ /* 0x000f68000c1e9500 */
[----:B------:R-:W5:Y:S01]  /*0cb0*/  LDG.E.U16.CONSTANT R21, desc[UR8][R14.64+0x6000] ;  /* 0x006000080e157981 */ /* 0x000f62000c1e9500 */
[----:B----4-:R-:W-:-:S03]  /*0cc0*/  PRMT R29, R13, 0x5410, R18 ;  /* 0x000054100d1d7816 */ /* 0x010fc60000000012 */
[----:B------:R-:W5:Y:S04]  /*0cd0*/  LDG.E.U16.CONSTANT R13, desc[UR8][R14.64] ;  /* 0x000000080e0d7981 */ /* 0x000f68000c1e9500 */
[----:B------:R0:W4:Y:S02]  /*0ce0*/  LDG.E.U16.CONSTANT R18, desc[UR8][R14.64+0x4000] ;  /* 0x004000080e127981 */ /* 0x000124000c1e9500 */
[----:B0-----:R-:W-:Y:S02]  /*0cf0*/  PRMT R15, R25, 0x5410, R26 ;  /* 0x00005410190f7816 */ /* 0x001fe4000000001a */
[----:B------:R-:W-:-:S03]  /*0d00*/  IADD3 R25, PT, PT, R9, 0x30000, RZ ;  /* 0x0003000009197810 */ /* 0x000fc60007ffe0ff */
[----:B------:R0:W-:Y:S04]  /*0d10*/  STS [R12+UR5+0x48], R15 ;  /* 0x0000480f0c007988 */ /* 0x0001e80008000805 */
[----:B------:R3:W-:Y:S01]  /*0d20*/  STS [R12+UR5+0x3c], R27 ;  /* 0x00003c1b0c007988 */ /* 0x0007e20008000805 */
[----:B0-----:R-:W-:-:S03]  /*0d30*/  IMAD.WIDE.U32 R14, R25, 0x2, R16 ;  /* 0x00000002190e7825 */ /* 0x001fc600078e0010 */
[----:B------:R2:W-:Y:S04]  /*0d40*/  STS [R12+UR5+0x40], R28 ;  /* 0x0000401c0c007988 */ /* 0x0005e80008000805 */
[----:B------:R-:W4:Y:S04]  /*0d50*/  LDG.E.U16.CONSTANT R26, desc[UR8][R14.64+0x2000] ;  /* 0x002000080e1a7981 */ /* 0x000f28000c1e9500 */
[----:B------:R-:W4:Y:S01]  /*0d60*/  LDG.E.U16.CONSTANT R25, desc[UR8][R14.64+0x6000] ;  /* 0x006000080e197981 */ /* 0x000f22000c1e9500 */
[----:B---3--:R-:W-:-:S03]  /*0d70*/  PRMT R27, R22, 0x5410, R24 ;  /* 0x00005410161b7816 */ /* 0x008fc60000000018 */
[----:B------:R-:W3:Y:S01]  /*0d80*/  LDG.E.U16.CONSTANT R22, desc[UR8][R14.64] ;  /* 0x000000080e167981 */ /* 0x000ee2000c1e9500 */
[----:B--2---:R-:W-:Y:S01]  /*0d90*/  PRMT R28, R20, 0x5410, R23 ;  /* 0x00005410141c7816 */ /* 0x004fe20000000017 */
[----:B------:R-:W-:Y:S02]  /*0da0*/  VIADD R23, R9, 0x34000 ;  /* 0x0003400009177836 */ /* 0x000fe40000000000 */
[----:B------:R0:W2:Y:S04]  /*0db0*/  LDG.E.U16.CONSTANT R24, desc[UR8][R14.64+0x4000] ;  /* 0x004000080e187981 */ /* 0x0000a8000c1e9500 */
[----:B------:R5:W-:Y:S01]  /*0dc0*/  STS [R12+UR5+0x44], R29 ;  /* 0x0000441d0c007988 */ /* 0x000be20008000805 */
[----:B0-----:R-:W-:-:S05]  /*0dd0*/  IMAD.WIDE.U32 R14, R23, 0x2, R16 ;  /* 0x00000002170e7825 */ /* 0x001fca00078e0010 */
[----:B------:R-:W2:Y:S04]  /*0de0*/  LDG.E.U16.CONSTANT R23, desc[UR8][R14.64+0x2000] ;  /* 0x002000080e177981 */ /* 0x000ea8000c1e9500 */
[----:B------:R4:W-:Y:S04]  /*0df0*/  STS [R12+UR5+0x4c], R27 ;  /* 0x00004c1b0c007988 */ /* 0x0009e80008000805 */
[----:B------:R-:W2:Y:S01]  /*0e00*/  LDG.E.U16.CONSTANT R20, desc[UR8][R14.64+0x6000] ;  /* 0x006000080e147981 */ /* 0x000ea2000c1e9500 */
[----:B-----5:R-:W-:-:S03]  /*0e10*/  PRMT R29, R13, 0x5410, R19 ;  /* 0x000054100d1d7816 */ /* 0x020fc60000000013 */
[----:B------:R-:W5:Y:S01]  /*0e20*/  LDG.E.U16.CONSTANT R13, desc[UR8][R14.64] ;  /* 0x000000080e0d7981 */ /* 0x000f62000c1e9500 */
[----:B----4-:R-:W-:Y:S01]  /*0e30*/  PRMT R27, R18, 0x5410, R21 ;  /* 0x00005410121b7816 */ /* 0x010fe20000000015 */
[----:B------:R-:W-:Y:S02]  /*0e40*/  VIADD R21, R9, 0x38000 ;  /* 0x0003800009157836 */ /* 0x000fe40000000000 */
[----:B------:R0:W4:Y:S04]  /*0e50*/  LDG.E.U16.CONSTANT R19, desc[UR8][R14.64+0x4000] ;  /* 0x004000080e137981 */ /* 0x000128000c1e9500 */
[----:B------:R3:W-:Y:S01]  /*0e60*/  STS [R12+UR5+0x50], R28 ;  /* 0x0000501c0c007988 */ /* 0x0007e20008000805 */
[----:B0-----:R-:W-:-:S05]  /*0e70*/  IMAD.WIDE.U32 R14, R21, 0x2, R16 ;  /* 0x00000002150e7825 */ /* 0x001fca00078e0010 */
[----:B------:R-:W4:Y:S04]  /*0e80*/  LDG.E.U16.CONSTANT R21, desc[UR8][R14.64] ;  /* 0x000000080e157981 */ /* 0x000f28000c1e9500 */
[----:B------:R-:W4:Y:S04]  /*0e90*/  LDG.E.U16.CONSTANT R18, desc[UR8][R14.64+0x4000] ;  /* 0x004000080e127981 */ /* 0x000f28000c1e9500 */
[----:B------:R-:W-:Y:S01]  /*0ea0*/  STS [R12+UR5+0x58], R27 ;  /* 0x0000581b0c007988 */ /* 0x000fe20008000805 */
[----:B---3--:R-:W-:-:S03]  /*0eb0*/  PRMT R28, R22, 0x5410, R26 ;  /* 0x00005410161c7816 */ /* 0x008fc6000000001a */
[----:B------:R-:W3:Y:S04]  /*0ec0*/  LDG.E.U16.CONSTANT R26, desc[UR8][R14.64+0x2000] ;  /* 0x002000080e1a7981 */ /* 0x000ee8000c1e9500 */
[----:B------:R2:W3:Y:S02]  /*0ed0*/  LDG.E.U16.CONSTANT R22, desc[UR8][R14.64+0x6000] ;  /* 0x006000080e167981 */ /* 0x0004e4000c1e9500 */
[----:B--2---:R-:W-:Y:S01]  /*0ee0*/  PRMT R15, R24, 0x5410, R25 ;  /* 0x00005410180f7816 */ /* 0x004fe20000000019 */
[----:B------:R-:W-:-:S04]  /*0ef0*/  VIADD R25, R9, 0x3c000 ;  /* 0x0003c00009197836 */ /* 0x000fc80000000000 */
[----:B------:R0:W-:Y:S02]  /*0f00*/  STS [R12+UR5+0x60], R15 ;  /* 0x0000600f0c007988 */ /* 0x0001e40008000805 */
[----:B0-----:R-:W-:-:S05]  /*0f10*/  IMAD.WIDE.U32 R14, R25, 0x2, R16 ;  /* 0x00000002190e7825 */ /* 0x001fca00078e0010 */
[----:B------:R-:W2:Y:S04]  /*0f20*/  LDG.E.U16.CONSTANT R24, desc[UR8][R14.64+0x2000] ;  /* 0x002000080e187981 */ /* 0x000ea8000c1e9500 */
[----:B------:R-:W2:Y:S01]  /*0f30*/  LDG.E.U16.CONSTANT R25, desc[UR8][R14.64+0x6000] ;  /* 0x006000080e197981 */ /* 0x000ea2000c1e9500 */
[----:B-----5:R-:W-:-:S03]  /*0f40*/  PRMT R27, R13, 0x5410, R23 ;  /* 0x000054100d1b7816 */ /* 0x020fc60000000017 */
[----:B------:R-:W2:Y:S04]  /*0f50*/  LDG.E.U16.CONSTANT R23, desc[UR8][R14.64] ;  /* 0x000000080e177981 */ /* 0x000ea8000c1e9500 */
[----:B------:R0:W5:Y:S04]  /*0f60*/  LDG.E.U16.CONSTANT R13, desc[UR8][R14.64+0x4000] ;  /* 0x004000080e0d7981 */ /* 0x000168000c1e9500 */
[----:B------:R4:W-:Y:S04]  /*0f70*/  STS [R12+UR5+0x5c], R28 ;  /* 0x00005c1c0c007988 */ /* 0x0009e80008000805 */
[----:B------:R1:W-:Y:S01]  /*0f80*/  STS [R12+UR5+0x64], R27 ;  /* 0x0000641b0c007988 */ /* 0x0003e20008000805 */
[----:B----4-:R-:W-:-:S02]  /*0f90*/  PRMT R28, R19, 0x5410, R20 ;  /* 0x00005410131c7816 */ /* 0x010fc40000000014 */
[C---:B------:R-:W-:Y:S01]  /*0fa0*/  IADD3 R19, PT, PT, R9.reuse, 0x40000, RZ ;  /* 0x0004000009137810 */ /* 0x040fe20007ffe0ff */
[----:B------:R3:W-:Y:S01]  /*0fb0*/  STS [R12+UR5+0x54], R29 ;  /* 0x0000541d0c007988 */ /* 0x0007e20008000805 */
[----:B-1----:R-:W-:-:S03]  /*0fc0*/  VIADD R27, R9, 0x44000 ;  /* 0x00044000091b7836 */ /* 0x002fc60000000000 */
[----:B0-----:R-:W-:-:S05]  /*0fd0*/  IMAD.WIDE.U32 R14, R19, 0x2, R16 ;  /* 0x00000002130e7825 */ /* 0x001fca00078e0010 */
[----:B------:R-:W4:Y:S01]  /*0fe0*/  LDG.E.U16.CONSTANT R19, desc[UR8][R14.64] ;  /* 0x000000080e137981 */ /* 0x000f22000c1e9500 */
[----:B------:R-:W-:-:S03]  /*0ff0*/  VIADD R9, R9, 0x48000 ;  /* 0x0004800009097836 */ /* 0x000fc60000000000 */
[----:B------:R-:W4:Y:S01]  /*1000*/  LDG.E.U16.CONSTANT R20, desc[UR8][R14.64+0x2000] ;  /* 0x002000080e147981 */ /* 0x000f22000c1e9500 */
[----:B---3--:R-:W-:-:S03]  /*1010*/  PRMT R29, R21, 0x5410, R26 ;  /* 0x00005410151d7816 */ /* 0x008fc6000000001a */
[----:B------:R-:W3:Y:S01]  /*1020*/  LDG.E.U16.CONSTANT R21, desc[UR8][R14.64+0x4000] ;  /* 0x004000080e157981 */ /* 0x000ee2000c1e9500 */
[----:B------:R-:W-:-:S03]  /*1030*/  PRMT R18, R18, 0x5410, R22 ;  /* 0x0000541012127816 */ /* 0x000fc60000000016 */
[----:B------:R0:W3:Y:S04]  /*1040*/  LDG.E.U16.CONSTANT R26, desc[UR8][R14.64+0x6000] ;  /* 0x006000080e1a7981 */ /* 0x0000e8000c1e9500 */
[----:B------:R1:W-:Y:S01]  /*1050*/  STS [R12+UR5+0x70], R18 ;  /* 0x000070120c007988 */ /* 0x0003e20008000805 */
[----:B0-----:R-:W-:-:S05]  /*1060*/  IMAD.WIDE.U32 R14, R27, 0x2, R16 ;  /* 0x000000021b0e7825 */ /* 0x001fca00078e0010 */
[----:B------:R-:W3:Y:S04]  /*1070*/  LDG.E.U16.CONSTANT R22, desc[UR8][R14.64+0x4000] ;  /* 0x004000080e167981 */ /* 0x000ee8000c1e9500 */
[----:B-1----:R-:W3:Y:S01]  /*1080*/  LDG.E.U16.CONSTANT R18, desc[UR8][R14.64+0x2000] ;  /* 0x002000080e127981 */ /* 0x002ee2000c1e9500 */
[----:B--2---:R-:W-:-:S03]  /*1090*/  PRMT R23, R23, 0x5410, R24 ;  /* 0x0000541017177816 */ /* 0x004fc60000000018 */
[----:B------:R-:W2:Y:S04]  /*10a0*/  LDG.E.U16.CONSTANT R24, desc[UR8][R14.64+0x6000] ;  /* 0x006000080e187981 */ /* 0x000ea8000c1e9500 */
[----:B------:R0:W-:Y:S01]  /*10b0*/  STS [R12+UR5+0x74], R23 ;  /* 0x000074170c007988 */ /* 0x0001e20008000805 */
[----:B-----5:R-:W-:-:S03]  /*10c0*/  PRMT R27, R13, 0x5410, R25 ;  /* 0x000054100d1b7816 */ /* 0x020fc60000000019 */
[----:B0-----:R0:W5:Y:S02]  /*10d0*/  LDG.E.U16.CONSTANT R23, desc[UR8][R14.64] ;  /* 0x000000080e177981 */ /* 0x001164000c1e9500 */
[----:B0-----:R-:W-:-:S05]  /*10e0*/  IMAD.WIDE.U32 R14, R9, 0x2, R16 ;  /* 0x00000002090e7825 */ /* 0x001fca00078e0010 */
[----:B------:R-:W5:Y:S01]  /*10f0*/  LDG.E.U16.CONSTANT R13, desc[UR8][R14.64] ;  /* 0x000000080e0d7981 */ /* 0x000f62000c1e9500 */
[----:B----4-:R-:W-:-:S03]  /*1100*/  PRMT R19, R19, 0x5410, R20 ;  /* 0x0000541013137816 */ /* 0x010fc60000000014 */
[----:B------:R3:W-:Y:S04]  /*1110*/  STS [R12+UR5+0x68], R28 ;  /* 0x0000681c0c007988 */ /* 0x0007e80008000805 */
[----:B------:R-:W-:Y:S04]  /*1120*/  STS [R12+UR5+0x6c], R29 ;  /* 0x00006c1d0c007988 */ /* 0x000fe80008000805 */
[----:B------:R-:W-:Y:S01]  /*1130*/  STS [R12+UR5+0x78], R27 ;  /* 0x0000781b0c007988 */ /* 0x000fe20008000805 */
[----:B---3--:R-:W-:-:S03]  /*1140*/  PRMT R28, R21, 0x5410, R26 ;  /* 0x00005410151c7816 */ /* 0x008fc6000000001a */
[----:B------:R-:W-:Y:S04]  /*1150*/  STS [R12+UR5+0x7c], R19 ;  /* 0x00007c130c007988 */ /* 0x000fe80008000805 */
[----:B------:R-:W-:Y:S01]  /*1160*/  STS [R12+UR5+0x80], R28 ;  /* 0x0000801c0c007988 */ /* 0x000fe20008000805 */
[----:B------:R-:W-:-:S05]  /*1170*/  IADD3 R20, P3, PT, R14, 0x4000, RZ ;  /* 0x000040000e147810 */ /* 0x000fca0007f7e0ff */
[----:B------:R-:W-:Y:S01]  /*1180*/  IMAD.X R21, RZ, RZ, R15, P3 ;  /* 0x000000ffff157224 */ /* 0x000fe200018e060f */
[----:B--2---:R-:W-:-:S05]  /*1190*/  PRMT R22, R22, 0x5410, R24 ;  /* 0x0000541016167816 */ /* 0x004fca0000000018 */
[----:B------:R-:W-:Y:S01]  /*11a0*/  STS [R12+UR5+0x88], R22 ;  /* 0x000088160c007988 */ /* 0x000fe20008000805 */
[----:B-----5:R-:W-:Y:S01]  /*11b0*/  PRMT R23, R23, 0x5410, R18 ;  /* 0x0000541017177816 */ /* 0x020fe20000000012 */
[----:B------:R-:W-:-:S04]  /*11c0*/  VIADD R18, R12, UR5 ;  /* 0x000000050c127c36 */ /* 0x000fc80008000000 */
[----:B------:R0:W-:Y:S04]  /*11d0*/  STS [R12+UR5+0x84], R23 ;  /* 0x000084170c007988 */ /* 0x0001e80008000805 */
[----:B------:R2:W-:Y:S01]  /*11e0*/  STS.U16 [R18+0x8c], R13 ;  /* 0x00008c0d12007388 */ /* 0x0005e20000000400 */
[----:B0-----:R-:W-:-:S04]  /*11f0*/  IADD3 R12, PT, PT, R12, 0x90, RZ ;  /* 0x000000900c0c7810 */ /* 0x001fc80007ffe0ff */
[----:B------:R-:W-:Y:S01]  /*1200*/  ISETP.NE.AND P2, PT, R12, 0x1f84, PT ;  /* 0x00001f840c00780c */ /* 0x000fe20003f45270 */
[----:B------:R-:W-:-:S12]  /*1210*/  VIADD R25, R18, 0x90 ;  /* 0x0000009012197836 */ /* 0x000fd80000000000 */
[----:B--2---:R-:W-:Y:S05]  /*1220*/  @P2 BRA `(.L_x_0) ;  /* 0xfffffff400142947 */ /* 0x004fea000383ffff */
[----:B------:R-:W-:Y:S01]  /*1230*/  IMAD R23, R8, 0x1000, R5 ;  /* 0x0000100008177824 */ /* 0x000fe200078e0205 */
[----:B------:R-:W-:Y:S01]  /*1240*/  LEA R12, R7, R8, 0x4 ;  /* 0x00000008070c7211 */ /* 0x000fe200078e20ff */
[----:B------:R-:W2:Y:S02]  /*1250*/  LDG.E.U16.CONSTANT R13, desc[UR8][R10.64] ;  /* 0x000000080a0d7981 */ /* 0x000ea4000c1e9500 */
[----:B------:R-:W-:-:S05]  /*1260*/  IMAD.WIDE.U32 R22, R23, 0x2, R16 ;  /* 0x0000000217167825 */ /* 0x000fca00078e0010 */
[----:B------:R-:W3:Y:S01]  /*1270*/  LDG.E.U16.CONSTANT R14, desc[UR8][R22.64+0x2] ;  /* 0x00000208160e7981 */ /* 0x000ee2000c1e9500 */
[----:B------:R-:W-:Y:S01]  /*1280*/  IMAD R9, R12, 0x4, R1 ;  /* 0x000000040c097824 */ /* 0x000fe200078e0201 */
[----:B------:R-:W-:Y:S06]  /*1290*/  BAR.SYNC.DEFER_BLOCKING 0x0 ;  /* 0x0000000000007b1d */ /* 0x000fec0000010000 */
[----:B------:R-:W4:Y:S04]  /*12a0*/  LDL R18, [R9] ;  /* 0x0000000009127983 */ /* 0x000f280000100800 */
[----:B------:R-:W0:Y:S01]  /*12b0*/  LDS.U16 R12, [R2] ;  /* 0x00000000020c7984 */ /* 0x000e220000000400 */
[----:B------:R-:W-:Y:S01]  /*12c0*/  BAR.SYNC.DEFER_BLOCKING 0x0 ;  /* 0x0000000000007b1d */ /* 0x000fe20000010000 */
[----:B------:R-:W-:-:S02]  /*12d0*/  IMAD.MOV.U32 R21, RZ, RZ, RZ ;  /* 0x000000ffff157224 */ /* 0x000fc400078e00ff */
[----:B------:R-:W-:Y:S02]  /*12e0*/  IMAD.U32 R28, RZ, RZ, UR5 ;  /* 0x00000005ff1c7e24 */ /* 0x000fe4000f8e00ff */
[----:B0-----:R-:W-:Y:S01]  /*12f0*/  HADD2.F32 R12, -RZ, R12.H0_H0 ;  /* 0x2000000cff0c7230 */ /* 0x001fe20000004100 */
[----:B---3--:R0:W-:Y:S01]  /*1300*/  STS.U16 [UR5], R14 ;  /* 0x0000000eff007988 */ /* 0x0081e20008000405 */
[----:B--2---:R-:W-:-:S05]  /*1310*/  HADD2.F32 R13, -RZ, R13.H0_H0 ;  /* 0x2000000dff0d7230 */ /* 0x004fca0000004100 */
[----:B0---4-:R-:W-:-:S07]  /*1320*/  FFMA R18, R13, R12, R18 ;  /* 0x0000000c0d127223 */ /* 0x011fce0000000012 */
.L_x_1:
[----:B------:R-:W-:Y:S01]  /*1330*/  IADD3 R20, PT, PT, R21, 0x4, RZ ;  /* 0x0000000415147810 */ /* 0x000fe20007ffe0ff */
[----:B------:R-:W2:Y:S04]  /*1340*/  LDG.E.U16.CONSTANT R25, desc[UR8][R22.64+0x6002] ;  /* 0x0060020816197981 */ /* 0x000ea8000c1e9500 */
[----:B0-----:R-:W-:Y:S01]  /*1350*/  IMAD.IADD R14, R20, 0x1, R8 ;  /* 0x00000001140e7824 */ /* 0x001fe200078e0208 */
[----:B------:R-:W2:Y:S03]  /*1360*/  LDG.E.U16.CONSTANT R19, desc[UR8][R22.64+0x4002] ;  /* 0x0040020816137981 */ /* 0x000ea6000c1e9500 */
[----:B------:R-:W-:Y:S01]  /*1370*/  IMAD R14, R14, 0x1000, R5 ;  /* 0x000010000e0e7824 */ /* 0x000fe200078e0205 */
[----:B------:R2:W3:Y:S03]  /*1380*/  LDG.E.U16.CONSTANT R29, desc[UR8][R22.64+0x2002] ;  /* 0x00200208161d7981 */ /* 0x0004e6000c1e9500 */
[----:B------:R-:W-:-:S05]  /*1390*/  IMAD.WIDE.U32 R12, R14, 0x2, R16 ;  /* 0x000000020e0c7825 */ /* 0x000fca00078e0010 */
[----:B------:R-:W4:Y:S04]  /*13a0*/  LDG.E.U16.CONSTANT R24, desc[UR8][R12.64+0x2] ;  /* 0x000002080c187981 */ /* 0x000f28000c1e9500 */
[----:B------:R-:W4:Y:S04]  /*13b0*/  LDG.E.U16.CONSTANT R15, desc[UR8][R12.64+0x2002] ;  /* 0x002002080c0f7981 */ /* 0x000f28000c1e9500 */
[----:B------:R-:W5:Y:S01]  /*13c0*/  LDG.E.U16.CONSTANT R27, desc[UR8][R12.64+0x6002] ;  /* 0x006002080c1b7981 */ /* 0x000f62000c1e9500 */
[----:B--2---:R-:W-:Y:S01]  /*13d0*/  PRMT R23, R19, 0x5410, R25 ;  /* 0x0000541013177816 */ /* 0x004fe20000000019 */
[----:B------:R-:W-:-:S02]  /*13e0*/  VIADD R25, R14, 0x4000 ;  /* 0x000040000e197836 */ /* 0x000fc40000000000 */
[----:B------:R4:W5:Y:S04]  /*13f0*/  LDG.E.U16.CONSTANT R19, desc[UR8][R12.64+0x4002] ;  /* 0x004002080c137981 */ /* 0x000968000c1e9500 */
[----:B------:R0:W-:Y:S02]  /*1400*/  STS [R28+0x4], R23 ;  /* 0x000004171c007388 */ /* 0x0001e40000000800 */
[----:B0-----:R-:W-:Y:S01]  /*1410*/  IMAD.WIDE.U32 R22, R25, 0x2, R16 ;  /* 0x0000000219167825 */ /* 0x001fe200078e0010 */
[----:B----4-:R-:W-:-:S04]  /*1420*/  PRMT R12, R24, 0x5410, R15 ;  /* 0x00005410180c7816 */ /* 0x010fc8000000000f */
[----:B------:R-:W2:Y:S04]  /*1430*/  LDG.E.U16.CONSTANT R25, desc[UR8][R22.64+0x2] ;  /* 0x0000020816197981 */ /* 0x000ea8000c1e9500 */
[----:B------:R-:W2:Y:S04]  /*1440*/  LDG.E.U16.CONSTANT R15, desc[UR8][R22.64+0x2002] ;  /* 0x00200208160f7981 */ /* 0x000ea8000c1e9500 */
[----:B------:R-:W4:Y:S04]  /*1450*/  LDG.E.U16.CONSTANT R24, desc[UR8][R22.64+0x4002] ;  /* 0x0040020816187981 */ /* 0x000f28000c1e9500 */
[----:B------:R0:W4:Y:S04]  /*1460*/  LDG.E.U16.CONSTANT R26, desc[UR8][R22.64+0x6002] ;  /* 0x00600208161a7981 */ /* 0x000128000c1e9500 */
[----:B---3--:R-:W-:Y:S01]  /*1470*/  STS.U16 [R28+0x2], R29 ;  /* 0x0000021d1c007388 */ /* 0x008fe20000000400 */
[----:B-----5:R-:W-:-:S02]  /*1480*/  PRMT R13, R19, 0x5410, R27 ;  /* 0x00005410130d7816 */ /* 0x020fc4000000001b */
[----:B------:R-:W-:Y:S02]  /*1490*/  IADD3 R27, PT, PT, R14, 0x8000, RZ ;  /* 0x000080000e1b7810 */ /* 0x000fe40007ffe0ff */
[----:B------:R-:W-:-:S03]  /*14a0*/  LEA R19, R21, UR5, 0x1 ;  /* 0x0000000515137c11 */ /* 0x000fc6000f8e08ff */
[----:B0-----:R-:W-:Y:S02]  /*14b0*/  IMAD.WIDE.U32 R22, R27, 0x2, R16 ;  /* 0x000000021b167825 */ /* 0x001fe400078e0010 */
[----:B------:R2:W-:Y:S04]  /*14c0*/  STS.64 [R19+0x8], R12 ;  /* 0x0000080c13007388 */ /* 0x0005e80000000a00 */
[----:B------:R-:W3:Y:S01]  /*14d0*/  LDG.E.U16.CONSTANT R27, desc[UR8][R22.64+0x2] ;  /* 0x00000208161b7981 */ /* 0x000ee2000c1e9500 */
[----:B--2---:R-:W-:-:S03]  /*14e0*/  PRMT R12, R25, 0x5410, R15 ;  /* 0x00005410190c7816 */ /* 0x004fc6000000000f */
[----:B------:R-:W3:Y:S04]  /*14f0*/  LDG.E.U16.CONSTANT R15, desc[UR8][R22.64+0x2002] ;  /* 0x00200208160f7981 */ /* 0x000ee8000c1e9500 */
[----:B------:R-:W2:Y:S01]  /*1500*/  LDG.E.U16.CONSTANT R25, desc[UR8][R22.64+0x6002] ;  /* 0x0060020816197981 */ /* 0x000ea2000c1e9500 */
[----:B----4-:R-:W-:-:S03]  /*1510*/  PRMT R13, R24, 0x5410, R26 ;  /* 0x00005410180d7816 */ /* 0x010fc6000000001a */
[----:B------:R0:W2:Y:S01]  /*1520*/  LDG.E.U16.CONSTANT R24, desc[UR8][R22.64+0x4002] ;  /* 0x0040020816187981 */ /* 0x0000a2000c1e9500 */
[----:B------:R-:W-:-:S03]  /*1530*/  VIADD R29, R14, 0xc000 ;  /* 0x0000c0000e1d7836 */ /* 0x000fc60000000000 */
[----:B------:R3:W-:Y:S01]  /*1540*/  STS.64 [R19+0x10], R12 ;  /* 0x0000100c13007388 */ /* 0x0007e20000000a00 */
[----:B0-----:R-:W-:-:S05]  /*1550*/  IMAD.WIDE.U32 R22, R29, 0x2, R16 ;  /* 0x000000021d167825 */ /* 0x001fca00078e0010 */
[----:B------:R-:W4:Y:S01]  /*1560*/  LDG.E.U16.CONSTANT R26, desc[UR8][R22.64+0x6002] ;  /* 0x00600208161a7981 */ /* 0x000f22000c1e9500 */
[----:B---3--:R-:W-:-:S03]  /*1570*/  PRMT R12, R27, 0x5410, R15 ;  /* 0x000054101b0c7816 */ /* 0x008fc6000000000f */
[----:B------:R-:W4:Y:S01]  /*1580*/  LDG.E.U16.CONSTANT R15, desc[UR8][R22.64+0x4002] ;  /* 0x00400208160f7981 */ /* 0x000f22000c1e9500 */
[----:B--2---:R-:W-:-:S03]  /*1590*/  PRMT R13, R24, 0x5410, R25 ;  /* 0x00005410180d7816 */ /* 0x004fc60000000019 */
[----:B------:R-:W2:Y:S04]  /*15a0*/  LDG.E.U16.CONSTANT R25, desc[UR8][R22.64+0x2] ;  /* 0x0000020816197981 */ /* 0x000ea8000c1e9500 */
[----:B------:R0:W2:Y:S01]  /*15b0*/  LDG.E.U16.CONSTANT R24, desc[UR8][R22.64+0x2002] ;  /* 0x0020020816187981 */ /* 0x0000a2000c1e9500 */
[----:B------:R-:W-:-:S03]  /*15c0*/  VIADD R27, R14, 0x10000 ;  /* 0x000100000e1b7836 */ /* 0x000fc60000000000 */
[----:B------:R4:W-:Y:S01]  /*15d0*/  STS.64 [R19+0x18], R12 ;  /* 0x0000180c13007388 */ /* 0x0009e20000000a00 */
[----:B0-----:R-:W-:-:S05]  /*15e0*/  IMAD.WIDE.U32 R22, R27, 0x2, R16 ;  /* 0x000000021b167825 */ /* 0x001fca00078e0010 */
[----:B------:R-:W3:Y:S01]  /*15f0*/  LDG.E.U16.CONSTANT R27, desc[UR8][R22.64+0x2] ;  /* 0x00000208161b7981 */ /* 0x000ee2000c1e9500 */
[----:B----4-:R-:W-:-:S03]  /*1600*/  PRMT R13, R15, 0x5410, R26 ;  /* 0x000054100f0d7816 */ /* 0x010fc6000000001a */
[----:B------:R-:W3:Y:S01]  /*1610*/  LDG.E.U16.CONSTANT R15, desc[UR8][R22.64+0x2002] ;  /* 0x00200208160f7981 */ /* 0x000ee2000c1e9500 */
[----:B--2---:R-:W-:-:S03]  /*1620*/  PRMT R12, R25, 0x5410, R24 ;  /* 0x00005410190c7816 */ /* 0x004fc60000000018 */
[----:B------:R-:W2:Y:S04]  /*1630*/  LDG.E.U16.CONSTANT R24, desc[UR8][R22.64+0x4002] ;  /* 0x0040020816187981 */ /* 0x000ea8000c1e9500 */
        /* <DEDUP_REMOVED lines=10> */
[----:B------:R-:W-:-:S03]  /*16e0*/  IADD3 R27, PT, PT, R14, 0x18000, RZ ;  /* 0x000180000e1b7810 */ /* 0x000fc60007ffe0ff */
[----:B------:R4:W-:Y:S02]  /*16f0*/  STS.64 [R19+0x28], R12 ;  /* 0x0000280c13007388 */ /* 0x0009e40000000a00 */
[----:B0-----:R-:W-:Y:S01]  /*1700*/  IMAD.WIDE.U32 R22, R27, 0x2, R16 ;  /* 0x000000021b167825 */ /* 0x001fe200078e0010 */
[----:B----4-:R-:W-:-:S04]  /*1710*/  PRMT R12, R26, 0x5410, R15 ;  /* 0x000054101a0c7816 */ /* 0x010fc8000000000f */
[----:B------:R-:W3:Y:S04]  /*1720*/  LDG.E.U16.CONSTANT R26, desc[UR8][R22.64+0x2] ;  /* 0x00000208161a7981 */ /* 0x000ee8000c1e9500 */
[----:B------:R-:W3:Y:S01]  /*1730*/  LDG.E.U16.CONSTANT R15, desc[UR8][R22.64+0x2002] ;  /* 0x00200208160f7981 */ /* 0x000ee2000c1e9500 */
[----:B--2---:R-:W-:-:S03]  /*1740*/  PRMT R13, R24, 0x5410, R25 ;  /* 0x00005410180d7816 */ /* 0x004fc60000000019 */
[----:B------:R-:W2:Y:S04]  /*1750*/  LDG.E.U16.CONSTANT R24, desc[UR8][R22.64+0x4002] ;  /* 0x0040020816187981 */ /* 0x000ea8000c1e9500 */
[----:B------:R0:W2:Y:S01]  /*1760*/  LDG.E.U16.CONSTANT R25, desc[UR8][R22.64+0x6002] ;  /* 0x0060020816197981 */ /* 0x0000a2000c1e9500 */
[----:B------:R-:W-:-:S03]  /*1770*/  VIADD R27, R14, 0x1c000 ;  /* 0x0001c0000e1b7836 */ /* 0x000fc60000000000 */
[----:B------:R3:W-:Y:S01]  /*1780*/  STS.64 [R19+0x30], R12 ;  /* 0x0000300c13007388 */ /* 0x0007e20000000a00 */
[----:B0-----:R-:W-:Y:S01]  /*1790*/  IMAD.WIDE.U32 R22, R27, 0x2, R16 ;  /* 0x000000021b167825 */ /* 0x001fe200078e0010 */
[----:B---3--:R-:W-:-:S04]  /*17a0*/  PRMT R12, R26, 0x5410, R15 ;  /* 0x000054101a0c7816 */ /* 0x008fc8000000000f */
[----:B------:R-:W3:Y:S04]  /*17b0*/  LDG.E.U16.CONSTANT R15, desc[UR8][R22.64+0x4002] ;  /* 0x00400208160f7981 */ /* 0x000ee8000c1e9500 */
        /* <DEDUP_REMOVED lines=22> */
[----:B------:R-:W-:-:S03]  /*1920*/  IADD3 R27, PT, PT, R14, 0x28000, RZ ;  /* 0x000280000e1b7810 */ /* 0x000fc60007ffe0ff */
[----:B------:R3:W-:Y:S02]  /*1930*/  STS.64 [R19+0x48], R12 ;  /* 0x0000480c13007388 */ /* 0x0007e40000000a00 */
        /* <DEDUP_REMOVED lines=16> */
[C---:B------:R-:W-:Y:S02]  /*1a40*/  VIADD R27, R14.reuse, 0x30000 ;  /* 0x000300000e1b7836 */ /* 0x040fe40000000000 */
[----:B------:R-:W-:Y:S01]  /*1a50*/  VIADD R29, R14, 0x34000 ;  /* 0x000340000e1d7836 */ /* 0x000fe20000000000 */
[----:B------:R3:W-:Y:S01]  /*1a60*/  STS.64 [R19+0x58], R12 ;  /* 0x0000580c13007388 */ /* 0x0007e20000000a00 */
[----:B0-----:R-:W-:-:S05]  /*1a70*/  IMAD.WIDE.U32 R22, R27, 0x2, R16 ;  /* 0x000000021b167825 */ /* 0x001fca00078e0010 */
[----:B------:R-:W4:Y:S01]  /*1a80*/  LDG.E.U16.CONSTANT R27, desc[UR8][R22.64+0x2] ;  /* 0x00000208161b7981 */ /* 0x000f22000c1e9500 */
[----:B---3--:R-:W-:-:S03]  /*1a90*/  PRMT R12, R26, 0x5410, R15 ;  /* 0x000054101a0c7816 */ /* 0x008fc6000000000f */
[----:B------:R-:W4:Y:S01]  /*1aa0*/  LDG.E.U16.CONSTANT R15, desc[UR8][R22.64+0x2002] ;  /* 0x00200208160f7981 */ /* 0x000f22000c1e9500 */
[----:B--2---:R-:W-:-:S03]  /*1ab0*/  PRMT R13, R24, 0x5410, R25 ;  /* 0x00005410180d7816 */ /* 0x004fc60000000019 */
[----:B------:R-:W2:Y:S04]  /*1ac0*/  LDG.E.U16.CONSTANT R24, desc[UR8][R22.64+0x4002] ;  /* 0x0040020816187981 */ /* 0x000ea8000c1e9500 */
[----:B------:R0:W2:Y:S02]  /*1ad0*/  LDG.E.U16.CONSTANT R25, desc[UR8][R22.64+0x6002] ;  /* 0x0060020816197981 */ /* 0x0000a4000c1e9500 */
[----:B0-----:R-:W-:-:S05]  /*1ae0*/  IMAD.WIDE.U32 R22, R29, 0x2, R16 ;  /* 0x000000021d167825 */ /* 0x001fca00078e0010 */
[----:B------:R-:W3:Y:S01]  /*1af0*/  LDG.E.U16.CONSTANT R26, desc[UR8][R22.64+0x2] ;  /* 0x00000208161a7981 */ /* 0x000ee2000c1e9500 */
[----:B------:R-:W-:-:S03]  /*1b00*/  IADD3 R21, PT, PT, R21, 0x38, RZ ;  /* 0x0000003815157810 */ /* 0x000fc60007ffe0ff */
[----:B------:R0:W-:Y:S01]  /*1b10*/  STS.64 [R19+0x60], R12 ;  /* 0x0000600c13007388 */ /* 0x0001e20000000a00 */
[----:B------:R-:W-:Y:S02]  /*1b20*/  ISETP.NE.AND P2, PT, R21, 0xfc0, PT ;  /* 0x00000fc01500780c */ /* 0x000fe40003f45270 */
[----:B------:R-:W-:-:S05]  /*1b30*/  LEA R20, R20, UR5, 0x1 ;  /* 0x0000000514147c11 */ /* 0x000fca000f8e08ff */
[----:B------:R-:W-:Y:S01]  /*1b40*/  VIADD R28, R20, 0x68 ;  /* 0x00000068141c7836 */ /* 0x000fe20000000000 */
[----:B----4-:R-:W-:Y:S02]  /*1b50*/  PRMT R14, R27, 0x5410, R15 ;  /* 0x000054101b0e7816 */ /* 0x010fe4000000000f */
[----:B--2---:R-:W-:-:S05]  /*1b60*/  PRMT R15, R24, 0x5410, R25 ;  /* 0x00005410180f7816 */ /* 0x004fca0000000019 */
[----:B------:R0:W-:Y:S04]  /*1b70*/  STS.64 [R19+0x68], R14 ;  /* 0x0000680e13007388 */ /* 0x0001e80000000a00 */
[----:B---3--:R0:W-:Y:S01]  /*1b80*/  STS.U16 [R19+0x70], R26 ;  /* 0x0000701a13007388 */ /* 0x0081e20000000400 */
[----:B------:R-:W-:Y:S05]  /*1b90*/  @P2 BRA `(.L_x_1) ;  /* 0xfffffff400e42947 */ /* 0x000fea000383ffff */
[----:B------:R-:W-:Y:S01]  /*1ba0*/  IMAD R23, R8, 0x1000, R5 ;  /* 0x0000100008177824 */ /* 0x000fe200078e0205 */
[----:B0-----:R-:W2:Y:S03]  /*1bb0*/  LDG.E.U16.CONSTANT R12, desc[UR8][R10.64+0x2] ;  /* 0x000002080a0c7981 */ /* 0x001ea6000c1e9500 */
[----:B------:R-:W-:Y:S01]  /*1bc0*/  IMAD.WIDE.U32 R22, R23, 0x2, R16 ;  /* 0x0000000217167825 */ /* 0x000fe200078e0010 */
[----:B------:R-:W-:Y:S06]  /*1bd0*/  BAR.SYNC.DEFER_BLOCKING 0x0 ;  /* 0x0000000000007b1d */ /* 0x000fec0000010000 */
[----:B------:R-:W3:Y:S04]  /*1be0*/  LDG.E.U16.CONSTANT R15, desc[UR8][R22.64+0x4] ;  /* 0x00000408160f7981 */ /* 0x000ee8000c1e9500 */
[----:B------:R-:W0:Y:S01]  /*1bf0*/  LDS.U16 R14, [R2] ;  /* 0x00000000020e7984 */ /* 0x000e220000000400 */
[----:B------:R-:W-:Y:S01]  /*1c00*/  BAR.SYNC.DEFER_BLOCKING 0x0 ;  /* 0x0000000000007b1d */ /* 0x000fe20000010000 */
[----:B------:R-:W-:Y:S01]  /*1c10*/  IMAD.MOV.U32 R21, RZ, RZ, RZ ;  /* 0x000000ffff157224 */ /* 0x000fe200078e00ff */
[----:B------:R-:W-:Y:S01]  /*1c20*/  MOV R28, UR5 ;  /* 0x00000005001c7c02 */ /* 0x000fe20008000f00 */
[----:B0-----:R-:W-:-:S03]  /*1c30*/  HADD2.F32 R14, -RZ, R14.H0_H0 ;  /* 0x2000000eff0e7230 */ /* 0x001fc60000004100 */
[----:B---3--:R0:W-:Y:S01]  /*1c40*/  STS.U16 [UR5], R15 ;  /* 0x0000000fff007988 */ /* 0x0081e20008000405 */
[----:B--2---:R-:W-:-:S05]  /*1c50*/  HADD2.F32 R13, -RZ, R12.H0_H0 ;  /* 0x2000000cff0d7230 */ /* 0x004fca0000004100 */
[----:B------:R-:W-:-:S07]  /*1c60*/  FFMA R18, R13, R14, R18 ;  /* 0x0000000e0d127223 */ /* 0x000fce0000000012 */
.L_x_2:
[----:B------:R-:W-:Y:S01]  /*1c70*/  VIADD R20, R21, 0x4 ;  /* 0x0000000415147836 */ /* 0x000fe20000000000 */
[----:B------:R-:W2:Y:S03]  /*1c80*/  LDG.E.U16.CONSTANT R25, desc[UR8][R22.64+0x6004] ;  /* 0x0060040816197981 */ /* 0x000ea6000c1e9500 */
[----:B-1----:R-:W-:Y:S01]  /*1c90*/  IMAD.IADD R14, R20, 0x1, R8 ;  /* 0x00000001140e7824 */ /* 0x002fe200078e0208 */
[----:B------:R-:W2:Y:S03]  /*1ca0*/  LDG.E.U16.CONSTANT R19, desc[UR8][R22.64+0x4004] ;  /* 0x0040040816137981 */ /* 0x000ea6000c1e9500 */
[----:B------:R-:W-:Y:S01]  /*1cb0*/  IMAD R14, R14, 0x1000, R5 ;  /* 0x000010000e0e7824 */ /* 0x000fe200078e0205 */
[----:B------:R2:W3:Y:S03]  /*1cc0*/  LDG.E.U16.CONSTANT R29, desc[UR8][R22.64+0x2004] ;  /* 0x00200408161d7981 */ /* 0x0004e6000c1e9500 */
[----:B------:R-:W-:-:S05]  /*1cd0*/  IMAD.WIDE.U32 R12, R14, 0x2, R16 ;  /* 0x000000020e0c7825 */ /* 0x000fca00078e0010 */
[----:B------:R-:W4:Y:S04]  /*1ce0*/  LDG.E.U16.CONSTANT R24, desc[UR8][R12.64+0x4] ;  /* 0x000004080c187981 */ /* 0x000f28000c1e9500 */
[----:B0-----:R-:W4:Y:S04]  /*1cf0*/  LDG.E.U16.CONSTANT R15, desc[UR8][R12.64+0x2004] ;  /* 0x002004080c0f7981 */ /* 0x001f28000c1e9500 */
[----:B------:R-:W5:Y:S01]  /*1d00*/  LDG.E.U16.CONSTANT R27, desc[UR8][R12.64+0x6004] ;  /* 0x006004080c1b7981 */ /* 0x000f62000c1e9500 */
[----:B--2---:R-:W-:Y:S02]  /*1d10*/  PRMT R23, R19, 0x5410, R25 ;  /* 0x0000541013177816 */ /* 0x004fe40000000019 */
[----:B------:R-:W-:Y:S01]  /*1d20*/  IADD3 R25, PT, PT, R14, 0x4000, RZ ;  /* 0x000040000e197810 */ /* 0x000fe20007ffe0ff */
        /* <DEDUP_REMOVED lines=9> */
[----:B-----5:R-:W-:Y:S01]  /*1dc0*/  PRMT R13, R19, 0x5410, R27 ;  /* 0x00005410130d7816 */ /* 0x020fe2000000001b */
[----:B------:R-:W-:Y:S01]  /*1dd0*/  VIADD R27, R14, 0x8000 ;  /* 0x000080000e1b7836 */ /* 0x000fe20000000000 */
        /* <DEDUP_REMOVED lines=90> */
[C---:B------:R-:W-:Y:S01]  /*2380*/  VIADD R27, R14.reuse, 0x30000 ;  /* 0x000300000e1b7836 */ /* 0x040fe20000000000 */
[----:B------:R-:W-:Y:S02]  /*2390*/  IADD3 R29, PT, PT, R14, 0x34000, RZ ;  /* 0x000340000e1d7810 */ /* 0x000fe40007ffe0ff */
        /* <DEDUP_REMOVED lines=10> */
[----:B------:R-:W-:-:S03]  /*2440*/  VIADD R21, R21, 0x38 ;  /* 0x0000003815157836 */ /* 0x000fc60000000000 */
[----:B------:R1:W-:Y:S02]  /*2450*/  STS.64 [R19+0x60], R12 ;  /* 0x0000600c13007388 */ /* 0x0003e40000000a00 */
        /* <DEDUP_REMOVED lines=9> */
[----:B-1----:R-:W2:Y:S03]  /*24f0*/  LDG.E.U16.CONSTANT R12, desc[UR8][R10.64+0x4] ;  /* 0x000004080a0c7981 */ /* 0x002ea6000c1e9500 */
[----:B------:R-:W-:Y:S01]  /*2500*/  IMAD.WIDE.U32 R22, R23, 0x2, R16 ;  /* 0x0000000217167825 */ /* 0x000fe200078e0010 */
[----:B------:R-:W-:Y:S06]  /*2510*/  BAR.SYNC.DEFER_BLOCKING 0x0 ;  /* 0x0000000000007b1d */ /* 0x000fec0000010000 */
[----:B------:R-:W3:Y:S04]  /*2520*/  LDG.E.U16.CONSTANT R15, desc[UR8][R22.64+0x6] ;  /* 0x00000608160f7981 */ /* 0x000ee8000c1e9500 */
[----:B------:R-:W0:Y:S01]  /*2530*/  LDS.U16 R14, [R2] ;  /* 0x00000000020e7984 */ /* 0x000e220000000400 */
[----:B------:R-:W-:Y:S01]  /*2540*/  BAR.SYNC.DEFER_BLOCKING 0x0 ;  /* 0x0000000000007b1d */ /* 0x000fe20000010000 */
[----:B------:R-:W-:Y:S01]  /*2550*/  MOV R21, RZ ;  /* 0x000000ff00157202 */ /* 0x000fe20000000f00 */
[----:B------:R-:W-:-:S02]  /*2560*/  IMAD.U32 R28, RZ, RZ, UR5 ;  /* 0x00000005ff1c7e24 */ /* 0x000fc4000f8e00ff */
[----:B0-----:R-:W-:Y:S02]  /*2570*/  HADD2.F32 R14, -RZ, R14.H0_H0 ;  /* 0x2000000eff0e7230 */ /* 0x001fe40000004100 */
[----:B---3--:R0:W-:Y:S01]  /*2580*/  STS.U16 [UR5], R15 ;  /* 0x0000000fff007988 */ /* 0x0081e20008000405 */
[----:B--2---:R-:W-:-:S05]  /*2590*/  HADD2.F32 R13, -RZ, R12.H0_H0 ;  /* 0x2000000cff0d7230 */ /* 0x004fca0000004100 */
[----:B------:R-:W-:-:S07]  /*25a0*/  FFMA R18, R13, R14, R18 ;  /* 0x0000000e0d127223 */ /* 0x000fce0000000012 */
.L_x_3:
[----:B------:R-:W-:Y:S01]  /*25b0*/  VIADD R20, R21, 0x4 ;  /* 0x0000000415147836 */ /* 0x000fe20000000000 */
[----:B------:R-:W2:Y:S03]  /*25c0*/  LDG.E.U16.CONSTANT R25, desc[UR8][R22.64+0x6006] ;  /* 0x0060060816197981 */ /* 0x000ea6000c1e9500 */
[----:B-1----:R-:W-:Y:S01]  /*25d0*/  IMAD.IADD R14, R20, 0x1, R8 ;  /* 0x00000001140e7824 */ /* 0x002fe200078e0208 */
[----:B------:R-:W2:Y:S04]  /*25e0*/  LDG.E.U16.CONSTANT R19, desc[UR8][R22.64+0x4006] ;  /* 0x0040060816137981 */ /* 0x000ea8000c1e9500 */
[----:B------:R-:W-:Y:S01]  /*25f0*/  LEA R14, R14, R5, 0xc ;  /* 0x000000050e0e7211 */ /* 0x000fe200078e60ff */
[----:B------:R2:W3:Y:S04]  /*2600*/  LDG.E.U16.CONSTANT R29, desc[UR8][R22.64+0x2006] ;  /* 0x00200608161d7981 */ /* 0x0004e8000c1e9500 */
[----:B------:R-:W-:-:S05]  /*2610*/  IMAD.WIDE.U32 R12, R14, 0x2, R16 ;  /* 0x000000020e0c7825 */ /* 0x000fca00078e0010 */
[----:B------:R-:W4:Y:S04]  /*2620*/  LDG.E.U16.CONSTANT R24, desc[UR8][R12.64+0x6] ;  /* 0x000006080c187981 */ /* 0x000f28000c1e9500 */
[----:B0-----:R-:W4:Y:S04]  /*2630*/  LDG.E.U16.CONSTANT R15, desc[UR8][R12.64+0x2006] ;  /* 0x002006080c0f7981 */ /* 0x001f28000c1e9500 */
        /* <DEDUP_REMOVED lines=104> */
[C---:B------:R-:W-:Y:S01]  /*2cc0*/  IADD3 R27, PT, PT, R14.reuse, 0x30000, RZ ;  /* 0x000300000e1b7810 */ /* 0x040fe20007ffe0ff */
[----:B------:R-:W-:Y:S02]  /*2cd0*/  VIADD R29, R14, 0x34000 ;  /* 0x000340000e1d7836 */ /* 0x000fe40000000000 */
[----:B------:R3:W-:Y:S02]  /*2ce0*/  STS.64 [R19+0x58], R12 ;  /* 0x0000580c13007388 */ /* 0x0007e40000000a00 */
        /* <DEDUP_REMOVED lines=19> */
[----:B-1----:R-:W2:Y:S01]  /*2e20*/  LDG.E.U16.CONSTANT R12, desc[UR8][R10.64+0x6] ;  /* 0x000006080a0c7981 */ /* 0x002ea2000c1e9500 */
[----:B------:R-:W-:Y:S01]  /*2e30*/  LEA R23, R8, R5, 0xc ;  /* 0x0000000508177211 */ /* 0x000fe200078e60ff */
[----:B------:R-:W-:Y:S04]  /*2e40*/  BAR.SYNC.DEFER_BLOCKING 0x0 ;  /* 0x0000000000007b1d */ /* 0x000fe80000010000 */
[----:B------:R-:W-:-:S05]  /*2e50*/  IMAD.WIDE.U32 R22, R23, 0x2, R16 ;  /* 0x0000000217167825 */ /* 0x000fca00078e0010 */
[----:B------:R-:W3:Y:S01]  /*2e60*/  LDG.E.U16.CONSTANT R15, desc[UR8][R22.64+0x8] ;  /* 0x00000808160f7981 */ /* 0x000ee2000c1e9500 */
[----:B------:R-:W-:Y:S02]  /*2e70*/  IMAD.MOV.U32 R21, RZ, RZ, RZ ;  /* 0x000000ffff157224 */ /* 0x000fe400078e00ff */
[----:B------:R-:W-:Y:S01]  /*2e80*/  IMAD.U32 R28, RZ, RZ, UR5 ;  /* 0x00000005ff1c7e24 */ /* 0x000fe2000f8e00ff */
[----:B------:R-:W0:Y:S01]  /*2e90*/  LDS.U16 R14, [R2] ;  /* 0x00000000020e7984 */ /* 0x000e220000000400 */
[----:B------:R-:W-:Y:S01]  /*2ea0*/  BAR.SYNC.DEFER_BLOCKING 0x0 ;  /* 0x0000000000007b1d */ /* 0x000fe20000010000 */
[----:B0-----:R-:W-:Y:S02]  /*2eb0*/  HADD2.F32 R14, -RZ, R14.H0_H0 ;  /* 0x2000000eff0e7230 */ /* 0x001fe40000004100 */
[----:B--2---:R-:W-:-:S05]  /*2ec0*/  HADD2.F32 R13, -RZ, R12.H0_H0 ;  /* 0x2000000cff0d7230 */ /* 0x004fca0000004100 */
[----:B------:R-:W-:-:S05]  /*2ed0*/  FFMA R18, R13, R14, R18 ;  /* 0x0000000e0d127223 */ /* 0x000fca0000000012 */
[----:B------:R0:W-:Y:S04]  /*2ee0*/  STL [R9], R18 ;  /* 0x0000001209007387 */ /* 0x0001e80000100800 */
[----:B---3--:R0:W-:Y:S02]  /*2ef0*/  STS.U16 [UR5], R15 ;  /* 0x0000000fff007988 */ /* 0x0081e40008000405 */
.L_x_4:
[----:B------:R-:W-:Y:S01]  /*2f00*/  VIADD R20, R21, 0x4 ;  /* 0x0000000415147836 */ /* 0x000fe20000000000 */
[----:B------:R-:W2:Y:S04]  /*2f10*/  LDG.E.U16.CONSTANT R25, desc[UR8][R22.64+0x6008] ;  /* 0x0060080816197981 */ /* 0x000ea8000c1e9500 */
[----:B-1----:R-:W-:Y:S01]  /*2f20*/  IADD3 R14, PT, PT, R20, R8, RZ ;  /* 0x00000008140e7210 */ /* 0x002fe20007ffe0ff */
[----:B------:R-:W2:Y:S04]  /*2f30*/  LDG.E.U16.CONSTANT R19, desc[UR8][R22.64+0x4008] ;  /* 0x0040080816137981 */ /* 0x000ea8000c1e9500 */
[----:B------:R-:W-:Y:S01]  /*2f40*/  IMAD R14, R14, 0x1000, R5 ;  /* 0x000010000e0e7824 */ /* 0x000fe200078e0205 */
[----:B------:R2:W3:Y:S03]  /*2f50*/  LDG.E.U16.CONSTANT R29, desc[UR8][R22.64+0x2008] ;  /* 0x00200808161d7981 */ /* 0x0004e6000c1e9500 */
        /* <DEDUP_REMOVED lines=122> */
[----:B------:R-:W-:-:S04]  /*3700*/  LEA R20, R20, UR5, 0x1 ;  /* 0x0000000514147c11 */ /* 0x000fc8000f8e08ff */
[----:B------:R-:W-:Y:S02]  /*3710*/  IADD3 R28, PT, PT, R20, 0x68, RZ ;  /* 0x00000068141c7810 */ /* 0x000fe40007ffe0ff */
        /* <DEDUP_REMOVED lines=12> */
[----:B------:R-:W-:-:S02]  /*37e0*/  IMAD.MOV.U32 R21, RZ, RZ, RZ ;  /* 0x000000ffff157224 */ /* 0x000fc400078e00ff */
[----:B------:R-:W-:Y:S02]  /*37f0*/  IMAD.U32 R28, RZ, RZ, UR5 ;  /* 0x00000005ff1c7e24 */ /* 0x000fe4000f8e00ff */
[----:B0-----:R-:W-:Y:S01]  /*3800*/  HADD2.F32 R14, -RZ, R14.H0_H0 ;  /* 0x2000000eff0e7230 */ /* 0x001fe20000004100 */
[----:B---3--:R0:W-:Y:S01]  /*3810*/  STS.U16 [UR5], R15 ;  /* 0x0000000fff007988 */ /* 0x0081e20008000405 */
[----:B--2---:R-:W-:-:S05]  /*3820*/  HADD2.F32 R13, -RZ, R12.H0_H0 ;  /* 0x2000000cff0d7230 */ /* 0x004fca0000004100 */
[----:B------:R-:W-:-:S07]  /*3830*/  FFMA R18, R13, R14, R18 ;  /* 0x0000000e0d127223 */ /* 0x000fce0000000012 */
.L_x_5:
[----:B------:R-:W-:Y:S01]  /*3840*/  IADD3 R20, PT, PT, R21, 0x4, RZ ;  /* 0x0000000415147810 */ /* 0x000fe20007ffe0ff */
[----:B------:R-:W2:Y:S04]  /*3850*/  LDG.E.U16.CONSTANT R25, desc[UR8][R22.64+0x600a] ;  /* 0x00600a0816197981 */ /* 0x000ea8000c1e9500 */
        /* <DEDUP_REMOVED lines=146> */
.L_x_6:
        /* <DEDUP_REMOVED lines=142> */
[----:B------:R-:W-:-:S02]  /*4a60*/  HFMA2 R21, -RZ, RZ, 0, 0 ;  /* 0x00000000ff157431 */ /* 0x000fc400000001ff */
[----:B------:R-:W-:Y:S02]  /*4a70*/  IMAD.U32 R28, RZ, RZ, UR5 ;  /* 0x00000005ff1c7e24 */ /* 0x000fe4000f8e00ff */
[----:B0-----:R-:W-:Y:S01]  /*4a80*/  HADD2.F32 R14, -RZ, R14.H0_H0 ;  /* 0x2000000eff0e7230 */ /* 0x001fe20000004100 */
[----:B---3--:R0:W-:Y:S01]  /*4a90*/  STS.U16 [UR5], R15 ;  /* 0x0000000fff007988 */ /* 0x0081e20008000405 */
[----:B--2---:R-:W-:-:S05]  /*4aa0*/  HADD2.F32 R13, -RZ, R12.H0_H0 ;  /* 0x2000000cff0d7230 */ /* 0x004fca0000004100 */
[----:B------:R-:W-:-:S07]  /*4ab0*/  FFMA R18, R13, R14, R18 ;  /* 0x0000000e0d127223 */ /* 0x000fce0000000012 */
.L_x_7:
        /* <DEDUP_REMOVED lines=149> */
.L_x_8:
        /* <DEDUP_REMOVED lines=148> */
.L_x_9:
        /* <DEDUP_REMOVED lines=148> */
.L_x_10:
        /* <DEDUP_REMOVED lines=148> */
.L_x_11:
        /* <DEDUP_REMOVED lines=149> */
.L_x_12:
        /* <DEDUP_REMOVED lines=148> */
.L_x_13:
        /* <DEDUP_REMOVED lines=148> */
.L_x_14:
        /* <DEDUP_REMOVED lines=148> */
.L_x_15:
        /* <DEDUP_REMOVED lines=136> */
[----:B------:R-:W-:Y:S01]  /*9d60*/  VIADD R8, R8, 0x1 ;  /* 0x0000000108087836 */ /* 0x000fe20000000000 */
[----:B------:R-:W-:Y:S04]  /*9d70*/  BAR.SYNC.DEFER_BLOCKING 0x0 ;  /* 0x0000000000007b1d */ /* 0x000fe80000010000 */
[----:B------:R-:W-:Y:S02]  /*9d80*/  ISETP.NE.AND P2, PT, R8, 0x10, PT ;  /* 0x000000100800780c */ /* 0x000fe40003f45270 */
[----:B------:R-:W0:Y:S02]  /*9d90*/  LDS.U16 R14, [R2] ;  /* 0x00000000020e7984 */ /* 0x000e240000000400 */
[----:B0-----:R-:W-:-:S02]  /*9da0*/  HADD2.F32 R14, -RZ, R14.H0_H0 ;  /* 0x2000000eff0e7230 */ /* 0x001fc40000004100 */
[----:B--2---:R-:W-:-:S05]  /*9db0*/  HADD2.F32 R13, -RZ, R12.H0_H0 ;  /* 0x2000000cff0d7230 */ /* 0x004fca0000004100 */
[----:B------:R-:W-:-:S05]  /*9dc0*/  FFMA R14, R13, R14, R18 ;  /* 0x0000000e0d0e7223 */ /* 0x000fca0000000012 */
[----:B------:R2:W-:Y:S01]  /*9dd0*/  STL [R9], R14 ;  /* 0x0000000e09007387 */ /* 0x0005e20000100800 */
[----:B------:R-:W-:Y:S05]  /*9de0*/  @P2 BRA `(.L_x_16) ;  /* 0xffffff6400f82947 */ /* 0x000fea000383ffff */
[----:B------:R-:W-:Y:S05]  /*9df0*/  @P1 BRA `(.L_x_17) ;  /* 0xffffff6400d81947 */ /* 0x000fea000383ffff */
[----:B------:R-:W-:Y:S05]  /*9e00*/  @P0 BRA `(.L_x_18) ;  /* 0xffffff6400bc0947 */ /* 0x000fea000383ffff */
[----:B------:R-:W3:Y:S01]  /*9e10*/  LDL.128 R16, [R1] ;  /* 0x0000000001107983 */ /* 0x000ee20000100c00 */
[----:B------:R-:W0:Y:S03]  /*9e20*/  LDC.64 R24, c[0x0][0x390] ;  /* 0x0000e400ff187b82 */ /* 0x000e260000000a00 */
[----:B------:R-:W4:Y:S04]  /*9e30*/  LDL.128 R4, [R1+0x10] ;  /* 0x0000100001047983 */ /* 0x000f280000100c00 */
[----:B--2---:R-:W2:Y:S04]  /*9e40*/  LDL.128 R12, [R1+0x20] ;  /* 0x00002000010c7983 */ /* 0x004ea80000100c00 */
[----:B------:R-:W5:Y:S04]  /*9e50*/  LDL.128 R8, [R1+0x30] ;  /* 0x0000300001087983 */ /* 0x000f680000100c00 */
[----:B------:R-:W5:Y:S01]  /*9e60*/  LDL.128 R20, [R1+0x40] ;  /* 0x0000400001147983 */ /* 0x000f620000100c00 */
[----:B------:R-:W1:Y:S02]  /*9e70*/  S2R R3, SR_TID.X ;  /* 0x0000000000037919 */ /* 0x000e640000002100 */
[----:B-1----:R-:W-:-:S04]  /*9e80*/  LEA R3, R3, UR6, 0x6 ;  /* 0x0000000603037c11 */ /* 0x002fc8000f8e30ff */
[----:B------:R-:W-:-:S05]  /*9e90*/  LEA R3, R0, R3, 0x4 ;  /* 0x0000000300037211 */ /* 0x000fca00078e20ff */
[----:B0-----:R-:W-:-:S04]  /*9ea0*/  IMAD.WIDE.U32 R28, R3, 0x4, R24 ;  /* 0x00000004031c7825 */ /* 0x001fc800078e0018 */
[----:B------:R-:W-:-:S04]  /*9eb0*/  VIADD R27, R3, 0x1000 ;  /* 0x00001000031b7836 */ /* 0x000fc80000000000 */
[----:B------:R-:W-:Y:S01]  /*9ec0*/  IMAD.WIDE.U32 R26, R27, 0x4, R24 ;  /* 0x000000041b1a7825 */ /* 0x000fe200078e0018 */
[----:B---3--:R-:W-:Y:S04]  /*9ed0*/  STG.E desc[UR8][R28.64], R16 ;  /* 0x000000101c007986 */ /* 0x008fe8000c101908 */
[----:B------:R-:W-:Y:S04]  /*9ee0*/  STG.E desc[UR8][R28.64+0x4], R17 ;  /* 0x000004111c007986 */ /* 0x000fe8000c101908 */
[----:B------:R-:W-:Y:S04]  /*9ef0*/  STG.E desc[UR8][R28.64+0x8], R18 ;  /* 0x000008121c007986 */ /* 0x000fe8000c101908 */
[----:B------:R0:W-:Y:S04]  /*9f00*/  STG.E desc[UR8][R28.64+0xc], R19 ;  /* 0x00000c131c007986 */ /* 0x0001e8000c101908 */
[----:B----4-:R-:W-:Y:S04]  /*9f10*/  STG.E desc[UR8][R28.64+0x10], R4 ;  /* 0x000010041c007986 */ /* 0x010fe8000c101908 */
[----:B------:R-:W-:Y:S04]  /*9f20*/  STG.E desc[UR8][R28.64+0x14], R5 ;  /* 0x000014051c007986 */ /* 0x000fe8000c101908 */
[----:B0-----:R-:W3:Y:S04]  /*9f30*/  LDL.128 R16, [R1+0x50] ;  /* 0x0000500001107983 */ /* 0x001ee80000100c00 */
[----:B------:R-:W-:Y:S04]  /*9f40*/  STG.E desc[UR8][R28.64+0x18], R6 ;  /* 0x000018061c007986 */ /* 0x000fe8000c101908 */
[----:B------:R0:W-:Y:S04]  /*9f50*/  STG.E desc[UR8][R28.64+0x1c], R7 ;  /* 0x00001c071c007986 */ /* 0x0001e8000c101908 */
[----:B--2---:R-:W-:Y:S04]  /*9f60*/  STG.E desc[UR8][R28.64+0x20], R12 ;  /* 0x0000200c1c007986 */ /* 0x004fe8000c101908 */
[----:B------:R-:W-:Y:S04]  /*9f70*/  STG.E desc[UR8][R28.64+0x24], R13 ;  /* 0x0000240d1c007986 */ /* 0x000fe8000c101908 */
[----:B0-----:R-:W2:Y:S04]  /*9f80*/  LDL.128 R4, [R1+0x60] ;  /* 0x0000600001047983 */ /* 0x001ea80000100c00 */
[----:B------:R-:W-:Y:S04]  /*9f90*/  STG.E desc[UR8][R28.64+0x28], R14 ;  /* 0x0000280e1c007986 */ /* 0x000fe8000c101908 */
[----:B------:R0:W-:Y:S04]  /*9fa0*/  STG.E desc[UR8][R28.64+0x2c], R15 ;  /* 0x00002c0f1c007986 */ /* 0x0001e8000c101908 */
[----:B-----5:R-:W-:Y:S04]  /*9fb0*/  STG.E desc[UR8][R28.64+0x30], R8 ;  /* 0x000030081c007986 */ /* 0x020fe8000c101908 */
[----:B------:R-:W-:Y:S04]  /*9fc0*/  STG.E desc[UR8][R28.64+0x34], R9 ;  /* 0x000034091c007986 */ /* 0x000fe8000c101908 */
[----:B0-----:R-:W4:Y:S04]  /*9fd0*/  LDL.128 R12, [R1+0x70] ;  /* 0x00007000010c7983 */ /* 0x001f280000100c00 */
[----:B------:R-:W-:Y:S04]  /*9fe0*/  STG.E desc[UR8][R28.64+0x38], R10 ;  /* 0x0000380a1c007986 */ /* 0x000fe8000c101908 */
[----:B------:R0:W-:Y:S04]  /*9ff0*/  STG.E desc[UR8][R28.64+0x3c], R11 ;  /* 0x00003c0b1c007986 */ /* 0x0001e8000c101908 */
[----:B------:R-:W-:Y:S04]  /*a000*/  STG.E desc[UR8][R26.64], R20 ;  /* 0x000000141a007986 */ /* 0x000fe8000c101908 */
[----:B------:R-:W-:Y:S04]  /*a010*/  STG.E desc[UR8][R26.64+0x4], R21 ;  /* 0x000004151a007986 */ /* 0x000fe8000c101908 */
[----:B0-----:R-:W5:Y:S04]  /*a020*/  LDL.128 R8, [R1+0x80] ;  /* 0x0000800001087983 */ /* 0x001f680000100c00 */
[----:B------:R-:W-:Y:S04]  /*a030*/  STG.E desc[UR8][R26.64+0x8], R22 ;  /* 0x000008161a007986 */ /* 0x000fe8000c101908 */
[----:B------:R0:W-:Y:S04]  /*a040*/  STG.E desc[UR8][R26.64+0xc], R23 ;  /* 0x00000c171a007986 */ /* 0x0001e8000c101908 */
[----:B0-----:R-:W5:Y:S01]  /*a050*/  LDL.128 R20, [R1+0x90] ;  /* 0x0000900001147983 */ /* 0x001f620000100c00 */
[----:B------:R-:W-:-:S04]  /*a060*/  VIADD R29, R3, 0x2000 ;  /* 0x00002000031d7836 */ /* 0x000fc80000000000 */
[----:B------:R-:W-:Y:S01]  /*a070*/  IMAD.WIDE.U32 R28, R29, 0x4, R24 ;  /* 0x000000041d1c7825 */ /* 0x000fe200078e0018 */
[----:B---3--:R-:W-:Y:S04]  /*a080*/  STG.E desc[UR8][R26.64+0x10], R16 ;  /* 0x000010101a007986 */ /* 0x008fe8000c101908 */
[----:B------:R-:W-:Y:S04]  /*a090*/  STG.E desc[UR8][R26.64+0x14], R17 ;  /* 0x000014111a007986 */ /* 0x000fe8000c101908 */
[----:B------:R-:W-:Y:S04]  /*a0a0*/  STG.E desc[UR8][R26.64+0x18], R18 ;  /* 0x000018121a007986 */ /* 0x000fe8000c101908 */
[----:B------:R0:W-:Y:S04]  /*a0b0*/  STG.E desc[UR8][R26.64+0x1c], R19 ;  /* 0x00001c131a007986 */ /* 0x0001e8000c101908 */
[----:B--2---:R-:W-:Y:S04]  /*a0c0*/  STG.E desc[UR8][R26.64+0x20], R4 ;  /* 0x000020041a007986 */ /* 0x004fe8000c101908 */
[----:B------:R-:W-:Y:S04]  /*a0d0*/  STG.E desc[UR8][R26.64+0x24], R5 ;  /* 0x000024051a007986 */ /* 0x000fe8000c101908 */
[----:B0-----:R-:W2:Y:S04]  /*a0e0*/  LDL.128 R16, [R1+0xa0] ;  /* 0x0000a00001107983 */ /* 0x001ea80000100c00 */
[----:B------:R-:W-:Y:S04]  /*a0f0*/  STG.E desc[UR8][R26.64+0x28], R6 ;  /* 0x000028061a007986 */ /* 0x000fe8000c101908 */
[----:B------:R0:W-:Y:S04]  /*a100*/  STG.E desc[UR8][R26.64+0x2c], R7 ;  /* 0x00002c071a007986 */ /* 0x0001e8000c101908 */
[----:B----4-:R-:W-:Y:S04]  /*a110*/  STG.E desc[UR8][R26.64+0x30], R12 ;  /* 0x0000300c1a007986 */ /* 0x010fe8000c101908 */
[----:B------:R-:W-:Y:S04]  /*a120*/  STG.E desc[UR8][R26.64+0x34], R13 ;  /* 0x0000340d1a007986 */ /* 0x000fe8000c101908 */
[----:B0-----:R-:W3:Y:S04]  /*a130*/  LDL.128 R4, [R1+0xb0] ;  /* 0x0000b00001047983 */ /* 0x001ee80000100c00 */
[----:B------:R-:W-:Y:S04]  /*a140*/  STG.E desc[UR8][R26.64+0x38], R14 ;  /* 0x0000380e1a007986 */ /* 0x000fe8000c101908 */
[----:B------:R0:W-:Y:S04]  /*a150*/  STG.E desc[UR8][R26.64+0x3c], R15 ;  /* 0x00003c0f1a007986 */ /* 0x0001e8000c101908 */
[----:B-----5:R-:W-:Y:S04]  /*a160*/  STG.E desc[UR8][R28.64], R8 ;  /* 0x000000081c007986 */ /* 0x020fe8000c101908 */
[----:B------:R-:W-:Y:S04]  /*a170*/  STG.E desc[UR8][R28.64+0x4], R9 ;  /* 0x000004091c007986 */ /* 0x000fe8000c101908 */
[----:B------:R-:W-:Y:S04]  /*a180*/  STG.E desc[UR8][R28.64+0x8], R10 ;  /* 0x0000080a1c007986 */ /* 0x000fe8000c101908 */
[----:B------:R1:W-:Y:S04]  /*a190*/  STG.E desc[UR8][R28.64+0xc], R11 ;  /* 0x00000c0b1c007986 */ /* 0x0003e8000c101908 */
[----:B0-----:R-:W4:Y:S04]  /*a1a0*/  LDL.128 R12, [R1+0xc0] ;  /* 0x0000c000010c7983 */ /* 0x001f280000100c00 */
[----:B------:R-:W-:Y:S04]  /*a1b0*/  STG.E desc[UR8][R28.64+0x10], R20 ;  /* 0x000010141c007986 */ /* 0x000fe8000c101908 */
[----:B------:R-:W-:Y:S04]  /*a1c0*/  STG.E desc[UR8][R28.64+0x14], R21 ;  /* 0x000014151c007986 */ /* 0x000fe8000c101908 */
[----:B-1----:R-:W5:Y:S04]  /*a1d0*/  LDL.128 R8, [R1+0xd0] ;  /* 0x0000d00001087983 */ /* 0x002f680000100c00 */
[----:B------:R-:W-:Y:S04]  /*a1e0*/  STG.E desc[UR8][R28.64+0x18], R22 ;  /* 0x000018161c007986 */ /* 0x000fe8000c101908 */
[----:B------:R0:W-:Y:S04]  /*a1f0*/  STG.E desc[UR8][R28.64+0x1c], R23 ;  /* 0x00001c171c007986 */ /* 0x0001e8000c101908 */
[----:B0-----:R-:W5:Y:S01]  /*a200*/  LDL.128 R20, [R1+0xe0] ;  /* 0x0000e00001147983 */ /* 0x001f620000100c00 */
[----:B------:R-:W-:-:S05]  /*a210*/  IADD3 R27, PT, PT, R3, 0x3000, RZ ;  /* 0x00003000031b7810 */ /* 0x000fca0007ffe0ff */
[----:B------:R-:W-:Y:S01]  /*a220*/  IMAD.WIDE.U32 R26, R27, 0x4, R24 ;  /* 0x000000041b1a7825 */ /* 0x000fe200078e0018 */
[----:B--2---:R-:W-:Y:S04]  /*a230*/  STG.E desc[UR8][R28.64+0x20], R16 ;  /* 0x000020101c007986 */ /* 0x004fe8000c101908 */
[----:B------:R-:W-:Y:S04]  /*a240*/  STG.E desc[UR8][R28.64+0x24], R17 ;  /* 0x000024111c007986 */ /* 0x000fe8000c101908 */
[----:B------:R-:W-:Y:S04]  /*a250*/  STG.E desc[UR8][R28.64+0x28], R18 ;  /* 0x000028121c007986 */ /* 0x000fe8000c101908 */
[----:B------:R0:W-:Y:S04]  /*a260*/  STG.E desc[UR8][R28.64+0x2c], R19 ;  /* 0x00002c131c007986 */ /* 0x0001e8000c101908 */
[----:B---3--:R-:W-:Y:S04]  /*a270*/  STG.E desc[UR8][R28.64+0x30], R4 ;  /* 0x000030041c007986 */ /* 0x008fe8000c101908 */
[----:B------:R-:W-:Y:S04]  /*a280*/  STG.E desc[UR8][R28.64+0x34], R5 ;  /* 0x000034051c007986 */ /* 0x000fe8000c101908 */
[----:B0-----:R-:W2:Y:S04]  /*a290*/  LDL.128 R16, [R1+0xf0] ;  /* 0x0000f00001107983 */ /* 0x001ea80000100c00 */
[----:B------:R-:W-:Y:S04]  /*a2a0*/  STG.E desc[UR8][R28.64+0x38], R6 ;  /* 0x000038061c007986 */ /* 0x000fe8000c101908 */
[----:B------:R0:W-:Y:S04]  /*a2b0*/  STG.E desc[UR8][R28.64+0x3c], R7 ;  /* 0x00003c071c007986 */ /* 0x0001e8000c101908 */
[----:B0-----:R-:W3:Y:S04]  /*a2c0*/  LDL.128 R4, [R1+0x100] ;  /* 0x0001000001047983 */ /* 0x001ee80000100c00 */
[----:B----4-:R-:W-:Y:S04]  /*a2d0*/  STG.E desc[UR8][R26.64], R12 ;  /* 0x0000000c1a007986 */ /* 0x010fe8000c101908 */
[----:B------:R-:W-:Y:S04]  /*a2e0*/  STG.E desc[UR8][R26.64+0x4], R13 ;  /* 0x0000040d1a007986 */ /* 0x000fe8000c101908 */
        /* <DEDUP_REMOVED lines=13> */
[----:B------:R-:W-:-:S04]  /*a3c0*/  VIADD R29, R3, 0x4000 ;  /* 0x00004000031d7836 */ /* 0x000fc80000000000 */
[----:B------:R-:W-:Y:S01]  /*a3d0*/  IMAD.WIDE.U32 R28, R29, 0x4, R24 ;  /* 0x000000041d1c7825 */ /* 0x000fe200078e0018 */
[----:B--2---:R-:W-:Y:S04]  /*a3e0*/  STG.E desc[UR8][R26.64+0x30], R16 ;  /* 0x000030101a007986 */ /* 0x004fe8000c101908 */
[----:B------:R-:W-:Y:S04]  /*a3f0*/  STG.E desc[UR8][R26.64+0x34], R17 ;  /* 0x000034111a007986 */ /* 0x000fe8000c101908 */
[----:B------:R-:W-:Y:S04]  /*a400*/  STG.E desc[UR8][R26.64+0x38], R18 ;  /* 0x000038121a007986 */ /* 0x000fe8000c101908 */
[----:B------:R0:W-:Y:S04]  /*a410*/  STG.E desc[UR8][R26.64+0x3c], R19 ;  /* 0x00003c131a007986 */ /* 0x0001e8000c101908 */
[----:B---3--:R-:W-:Y:S04]  /*a420*/  STG.E desc[UR8][R28.64], R4 ;  /* 0x000000041c007986 */ /* 0x008fe8000c101908 */
[----:B------:R-:W-:Y:S04]  /*a430*/  STG.E desc[UR8][R28.64+0x4], R5 ;  /* 0x000004051c007986 */ /* 0x000fe8000c101908 */
[----:B------:R-:W-:Y:S04]  /*a440*/  STG.E desc[UR8][R28.64+0x8], R6 ;  /* 0x000008061c007986 */ /* 0x000fe8000c101908 */
[----:B------:R1:W-:Y:S04]  /*a450*/  STG.E desc[UR8][R28.64+0xc], R7 ;  /* 0x00000c071c007986 */ /* 0x0003e8000c101908 */
[----:B0-----:R-:W2:Y:S04]  /*a460*/  LDL.128 R16, [R1+0x140] ;  /* 0x0001400001107983 */ /* 0x001ea80000100c00 */
[----:B-1----:R-:W3:Y:S04]  /*a470*/  LDL.128 R4, [R1+0x150] ;  /* 0x0001500001047983 */ /* 0x002ee80000100c00 */
        /* <DEDUP_REMOVED lines=15> */
[C---:B------:R-:W-:Y:S01]  /*a570*/  VIADD R27, R3.reuse, 0x5000 ;  /* 0x00005000031b7836 */ /* 0x040fe20000000000 */
[----:B------:R-:W-:-:S03]  /*a580*/  IADD3 R29, PT, PT, R3, 0x6000, RZ ;  /* 0x00006000031d7810 */ /* 0x000fc60007ffe0ff */
[----:B------:R-:W-:-:S04]  /*a590*/  IMAD.WIDE.U32 R26, R27, 0x4, R24 ;  /* 0x000000041b1a7825 */ /* 0x000fc800078e0018 */
        /* <DEDUP_REMOVED lines=22> */
[----:B------:R-:W-:Y:S04]  /*a700*/  STG.E desc[UR8][R28.64+0x8], R22 ;  /* 0x000008161c007986 */ /* 0x000fe8000c101908 */
[----:B------:R0:W-:Y:S04]  /*a710*/  STG.E desc[UR8][R28.64+0xc], R23 ;  /* 0x00000c171c007986 */ /* 0x0001e8000c101908 */
[----:B-1----:R-:W5:Y:S04]  /*a720*/  LDL.128 R8, [R1+0x1c0] ;  /* 0x0001c00001087983 */ /* 0x002f680000100c00 */
        /* <DEDUP_REMOVED lines=16> */
[----:B------:R-:W-:Y:S04]  /*a830*/  STG.E desc[UR8][R28.64+0x3c], R15 ;  /* 0x00003c0f1c007986 */ /* 0x000fe8000c101908 */
[----:B-----5:R-:W-:Y:S04]  /*a840*/  STG.E desc[UR8][R26.64], R8 ;  /* 0x000000081a007986 */ /* 0x020fe8000c101908 */
[----:B------:R-:W-:Y:S04]  /*a850*/  STG.E desc[UR8][R26.64+0x4], R9 ;  /* 0x000004091a007986 */ /* 0x000fe8000c101908 */
[----:B------:R-:W-:Y:S04]  /*a860*/  STG.E desc[UR8][R26.64+0x8], R10 ;  /* 0x0000080a1a007986 */ /* 0x000fe8000c101908 */
[----:B------:R0:W-:Y:S04]  /*a870*/  STG.E desc[UR8][R26.64+0xc], R11 ;  /* 0x00000c0b1a007986 */ /* 0x0001e8000c101908 */
[----:B------:R-:W-:Y:S04]  /*a880*/  STG.E desc[UR8][R26.64+0x10], R20 ;  /* 0x000010141a007986 */ /* 0x000fe8000c101908 */
[----:B------:R-:W-:Y:S04]  /*a890*/  STG.E desc[UR8][R26.64+0x14], R21 ;  /* 0x000014151a007986 */ /* 0x000fe8000c101908 */
[----:B------:R-:W-:Y:S04]  /*a8a0*/  STG.E desc[UR8][R26.64+0x18], R22 ;  /* 0x000018161a007986 */ /* 0x000fe8000c101908 */
[----:B------:R1:W-:Y:S04]  /*a8b0*/  STG.E desc[UR8][R26.64+0x1c], R23 ;  /* 0x00001c171a007986 */ /* 0x0003e8000c101908 */
[----:B0-----:R-:W4:Y:S04]  /*a8c0*/  LDL.128 R8, [R1+0x210] ;  /* 0x0002100001087983 */ /* 0x001f280000100c00 */
[----:B------:R-:W5:Y:S04]  /*a8d0*/  LDL.128 R12, [R1+0x200] ;  /* 0x00020000010c7983 */ /* 0x000f680000100c00 */
[----:B-1----:R-:W5:Y:S01]  /*a8e0*/  LDL.128 R20, [R1+0x230] ;  /* 0x0002300001147983 */ /* 0x002f620000100c00 */
[----:B------:R-:W-:-:S03]  /*a8f0*/  VIADD R29, R3, 0x8000 ;  /* 0x00008000031d7836 */ /* 0x000fc60000000000 */
        /* <DEDUP_REMOVED lines=8> */
[----:B0-----:R-:W2:Y:S01]  /*a980*/  LDL.128 R16, [R1+0x220] ;  /* 0x0002200001107983 */ /* 0x001ea20000100c00 */
[----:B-1----:R-:W-:-:S03]  /*a990*/  IMAD.WIDE.U32 R26, R29, 0x4, R24 ;  /* 0x000000041d1a7825 */ /* 0x002fc600078e0018 */
[----:B------:R-:W3:Y:S04]  /*a9a0*/  LDL.128 R4, [R1+0x240] ;  /* 0x0002400001047983 */ /* 0x000ee80000100c00 */
        /* <DEDUP_REMOVED lines=12> */
[----:B0-----:R-:W5:Y:S04]  /*aa70*/  LDL.128 R8, [R1+0x260] ;  /* 0x0002600001087983 */ /* 0x001f680000100c00 */
[----:B-1----:R-:W5:Y:S04]  /*aa80*/  LDL.128 R20, [R1+0x270] ;  /* 0x0002700001147983 */ /* 0x002f680000100c00 */
[----:B----4-:R-:W4:Y:S01]  /*aa90*/  LDL.128 R12, [R1+0x250] ;  /* 0x00025000010c7983 */ /* 0x010f220000100c00 */
        /* <DEDUP_REMOVED lines=20> */
[----:B----4-:R-:W-:Y:S04]  /*abe0*/  STG.E desc[UR8][R28.64+0x10], R12 ;  /* 0x0000100c1c007986 */ /* 0x010fe8000c101908 */
[----:B------:R-:W-:Y:S04]  /*abf0*/  STG.E desc[UR8][R28.64+0x14], R13 ;  /* 0x0000140d1c007986 */ /* 0x000fe8000c101908 */
[----:B------:R-:W-:Y:S04]  /*ac00*/  STG.E desc[UR8][R28.64+0x18], R14 ;  /* 0x0000180e1c007986 */ /* 0x000fe8000c101908 */
[----:B------:R4:W-:Y:S04]  /*ac10*/  STG.E desc[UR8][R28.64+0x1c], R15 ;  /* 0x00001c0f1c007986 */ /* 0x0009e8000c101908 */
[----:B0-----:R-:W5:Y:S04]  /*ac20*/  LDL.128 R8, [R1+0x2a0] ;  /* 0x0002a00001087983 */ /* 0x001f680000100c00 */
[----:B-1----:R-:W5:Y:S04]  /*ac30*/  LDL.128 R20, [R1+0x2b0] ;  /* 0x0002b00001147983 */ /* 0x002f680000100c00 */
[----:B----4-:R-:W4:Y:S01]  /*ac40*/  LDL.128 R12, [R1+0x2c0] ;  /* 0x0002c000010c7983 */ /* 0x010f220000100c00 */
[----:B------:R-:W-:-:S02]  /*ac50*/  VIADD R27, R3, 0xa000 ;  /* 0x0000a000031b7836 */ /* 0x000fc40000000000 */
[----:B------:R-:W-:Y:S02]  /*ac60*/  VIADD R29, R3, 0xb000 ;  /* 0x0000b000031d7836 */ /* 0x000fe40000000000 */
        /* <DEDUP_REMOVED lines=21> */
[----:B----4-:R-:W-:Y:S04]  /*adc0*/  STG.E desc[UR8][R28.64], R12 ;  /* 0x0000000c1c007986 */ /* 0x010fe8000c101908 */
[----:B------:R-:W-:Y:S04]  /*add0*/  STG.E desc[UR8][R28.64+0x4], R13 ;  /* 0x0000040d1c007986 */ /* 0x000fe8000c101908 */
[----:B------:R-:W-:Y:S04]  /*ade0*/  STG.E desc[UR8][R28.64+0x8], R14 ;  /* 0x0000080e1c007986 */ /* 0x000fe8000c101908 */
[----:B------:R0:W-:Y:S04]  /*adf0*/  STG.E desc[UR8][R28.64+0xc], R15 ;  /* 0x00000c0f1c007986 */ /* 0x0001e8000c101908 */
[----:B-1----:R-:W4:Y:S04]  /*ae00*/  LDL.128 R20, [R1+0x310] ;  /* 0x0003100001147983 */ /* 0x002f280000100c00 */
[----:B0-----:R-:W4:Y:S01]  /*ae10*/  LDL.128 R12, [R1+0x300] ;  /* 0x00030000010c7983 */ /* 0x001f220000100c00 */
[----:B------:R-:W-:-:S05]  /*ae20*/  IADD3 R27, PT, PT, R3, 0xc000, RZ ;  /* 0x0000c000031b7810 */ /* 0x000fca0007ffe0ff */
[----:B------:R-:W-:Y:S01]  /*ae30*/  IMAD.WIDE.U32 R26, R27, 0x4, R24 ;  /* 0x000000041b1a7825 */ /* 0x000fe200078e0018 */
[----:B--2---:R-:W-:Y:S04]  /*ae40*/  STG.E desc[UR8][R28.64+0x10], R16 ;  /* 0x000010101c007986 */ /* 0x004fe8000c101908 */
[----:B------:R-:W-:Y:S04]  /*ae50*/  STG.E desc[UR8][R28.64+0x14], R17 ;  /* 0x000014111c007986 */ /* 0x000fe8000c101908 */
[----:B------:R-:W-:Y:S04]  /*ae60*/  STG.E desc[UR8][R28.64+0x18], R18 ;  /* 0x000018121c007986 */ /* 0x000fe8000c101908 */
[----:B------:R-:W-:Y:S04]  /*ae70*/  STG.E desc[UR8][R28.64+0x1c], R19 ;  /* 0x00001c131c007986 */ /* 0x000fe8000c101908 */
[----:B---3--:R-:W-:Y:S04]  /*ae80*/  STG.E desc[UR8][R28.64+0x30], R4 ;  /* 0x000030041c007986 */ /* 0x008fe8000c101908 */
[----:B------:R-:W-:Y:S04]  /*ae90*/  STG.E desc[UR8][R28.64+0x34], R5 ;  /* 0x000034051c007986 */ /* 0x000fe8000c101908 */
[----:B------:R-:W-:Y:S04]  /*aea0*/  STG.E desc[UR8][R28.64+0x38], R6 ;  /* 0x000038061c007986 */ /* 0x000fe8000c101908 */
[----:B------:R0:W-:Y:S04]  /*aeb0*/  STG.E desc[UR8][R28.64+0x3c], R7 ;  /* 0x00003c071c007986 */ /* 0x0001e8000c101908 */
[----:B-----5:R-:W-:Y:S04]  /*aec0*/  STG.E desc[UR8][R28.64+0x20], R8 ;  /* 0x000020081c007986 */ /* 0x020fe8000c101908 */
[----:B------:R-:W-:Y:S04]  /*aed0*/  STG.E desc[UR8][R28.64+0x24], R9 ;  /* 0x000024091c007986 */ /* 0x000fe8000c101908 */
[----:B------:R-:W-:Y:S04]  /*aee0*/  STG.E desc[UR8][R28.64+0x28], R10 ;  /* 0x0000280a1c007986 */ /* 0x000fe8000c101908 */
[----:B------:R1:W-:Y:S04]  /*aef0*/  STG.E desc[UR8][R28.64+0x2c], R11 ;  /* 0x00002c0b1c007986 */ /* 0x0003e8000c101908 */
[----:B----4-:R-:W-:Y:S04]  /*af00*/  STG.E desc[UR8][R26.64+0x10], R20 ;  /* 0x000010141a007986 */ /* 0x010fe8000c101908 */
[----:B------:R-:W-:Y:S04]  /*af10*/  STG.E desc[UR8][R26.64+0x14], R21 ;  /* 0x000014151a007986 */ /* 0x000fe8000c101908 */
[----:B------:R-:W-:Y:S04]  /*af20*/  STG.E desc[UR8][R26.64], R12 ;  /* 0x0000000c1a007986 */ /* 0x000fe8000c101908 */
[----:B------:R-:W-:Y:S04]  /*af30*/  STG.E desc[UR8][R26.64+0x4], R13 ;  /* 0x0000040d1a007986 */ /* 0x000fe8000c101908 */
[----:B------:R-:W-:Y:S04]  /*af40*/  STG.E desc[UR8][R26.64+0x8], R14 ;  /* 0x0000080e1a007986 */ /* 0x000fe8000c101908 */
[----:B------:R2:W-:Y:S04]  /*af50*/  STG.E desc[UR8][R26.64+0xc], R15 ;  /* 0x00000c0f1a007986 */ /* 0x0005e8000c101908 */
[----:B------:R-:W-:Y:S04]  /*af60*/  STG.E desc[UR8][R26.64+0x18], R22 ;  /* 0x000018161a007986 */ /* 0x000fe8000c101908 */
[----:B------:R3:W-:Y:S04]  /*af70*/  STG.E desc[UR8][R26.64+0x1c], R23 ;  /* 0x00001c171a007986 */ /* 0x0007e8000c101908 */
[----:B0-----:R-:W4:Y:S01]  /*af80*/  LDL.128 R4, [R1+0x320] ;  /* 0x0003200001047983 */ /* 0x001f220000100c00 */
[----:B-1----:R-:W-:-:S03]  /*af90*/  VIADD R29, R3, 0xd000 ;  /* 0x0000d000031d7836 */ /* 0x002fc60000000000 */
[----:B----4-:R-:W-:Y:S04]  /*afa0*/  STG.E desc[UR8][R26.64+0x20], R4 ;  /* 0x000020041a007986 */ /* 0x010fe8000c101908 */
[----:B------:R-:W4:Y:S04]  /*afb0*/  LDL.128 R8, [R1+0x330] ;  /* 0x0003300001087983 */ /* 0x000f280000100c00 */
[----:B------:R-:W5:Y:S04]  /*afc0*/  LDL.128 R16, [R1+0x340] ;  /* 0x0003400001107983 */ /* 0x000f680000100c00 */
[----:B--2---:R-:W2:Y:S01]  /*afd0*/  LDL.128 R12, [R1+0x350] ;  /* 0x00035000010c7983 */ /* 0x004ea20000100c00 */
[----:B------:R-:W-:-:S03]  /*afe0*/  IMAD.WIDE.U32 R28, R29, 0x4, R24 ;  /* 0x000000041d1c7825 */ /* 0x000fc600078e0018 */
[----:B------:R-:W-:Y:S04]  /*aff0*/  STG.E desc[UR8][R26.64+0x24], R5 ;  /* 0x000024051a007986 */ /* 0x000fe8000c101908 */
[----:B------:R-:W-:Y:S04]  /*b000*/  STG.E desc[UR8][R26.64+0x28], R6 ;  /* 0x000028061a007986 */ /* 0x000fe8000c101908 */
[----:B------:R0:W-:Y:S04]  /*b010*/  STG.E desc[UR8][R26.64+0x2c], R7 ;  /* 0x00002c071a007986 */ /* 0x0001e8000c101908 */
[----:B---3--:R-:W3:Y:S04]  /*b020*/  LDL.128 R20, [R1+0x360] ;  /* 0x0003600001147983 */ /* 0x008ee80000100c00 */
        /* <DEDUP_REMOVED lines=9> */
[----:B--2---:R-:W-:Y:S04]  /*b0c0*/  STG.E desc[UR8][R28.64+0x10], R12 ;  /* 0x0000100c1c007986 */ /* 0x004fe8000c101908 */
[----:B------:R-:W-:Y:S04]  /*b0d0*/  STG.E desc[UR8][R28.64+0x14], R13 ;  /* 0x0000140d1c007986 */ /* 0x000fe8000c101908 */
[----:B------:R-:W-:Y:S04]  /*b0e0*/  STG.E desc[UR8][R28.64+0x18], R14 ;  /* 0x0000180e1c007986 */ /* 0x000fe8000c101908 */
[----:B------:R2:W-:Y:S04]  /*b0f0*/  STG.E desc[UR8][R28.64+0x1c], R15 ;  /* 0x00001c0f1c007986 */ /* 0x0005e8000c101908 */
[----:B0-----:R-:W4:Y:S04]  /*b100*/  LDL.128 R8, [R1+0x380] ;  /* 0x0003800001087983 */ /* 0x001f280000100c00 */
[----:B-1----:R-:W5:Y:S04]  /*b110*/  LDL.128 R16, [R1+0x390] ;  /* 0x0003900001107983 */ /* 0x002f680000100c00 */
[----:B--2---:R-:W2:Y:S01]  /*b120*/  LDL.128 R12, [R1+0x3a0] ;  /* 0x0003a000010c7983 */ /* 0x004ea20000100c00 */
[----:B------:R-:W-:-:S04]  /*b130*/  VIADD R27, R3, 0xe000 ;  /* 0x0000e000031b7836 */ /* 0x000fc80000000000 */
[----:B------:R-:W-:Y:S01]  /*b140*/  IMAD.WIDE.U32 R26, R27, 0x4, R24 ;  /* 0x000000041b1a7825 */ /* 0x000fe200078e0018 */
[----:B---3--:R-:W-:Y:S04]  /*b150*/  STG.E desc[UR8][R28.64+0x20], R20 ;  /* 0x000020141c007986 */ /* 0x008fe8000c101908 */
[----:B------:R-:W-:Y:S04]  /*b160*/  STG.E desc[UR8][R28.64+0x24], R21 ;  /* 0x000024151c007986 */ /* 0x000fe8000c101908 */
[----:B------:R-:W-:Y:S04]  /*b170*/  STG.E desc[UR8][R28.64+0x28], R22 ;  /* 0x000028161c007986 */ /* 0x000fe8000c101908 */
[----:B------:R0:W-:Y:S04]  /*b180*/  STG.E desc[UR8][R28.64+0x2c], R23 ;  /* 0x00002c171c007986 */ /* 0x0001e8000c101908 */
[----:B------:R-:W-:Y:S04]  /*b190*/  STG.E desc[UR8][R28.64+0x30], R4 ;  /* 0x000030041c007986 */ /* 0x000fe8000c101908 */
[----:B------:R-:W-:Y:S04]  /*b1a0*/  STG.E desc[UR8][R28.64+0x34], R5 ;  /* 0x000034051c007986 */ /* 0x000fe8000c101908 */
[----:B------:R-:W-:Y:S04]  /*b1b0*/  STG.E desc[UR8][R28.64+0x38], R6 ;  /* 0x000038061c007986 */ /* 0x000fe8000c101908 */
[----:B------:R1:W-:Y:S04]  /*b1c0*/  STG.E desc[UR8][R28.64+0x3c], R7 ;  /* 0x00003c071c007986 */ /* 0x0003e8000c101908 */
[----:B0-----:R-:W3:Y:S04]  /*b1d0*/  LDL.128 R20, [R1+0x3b0] ;  /* 0x0003b00001147983 */ /* 0x001ee80000100c00 */
        /* <DEDUP_REMOVED lines=16> */
[----:B------:R-:W-:Y:S01]  /*b2e0*/  VIADD R0, R0, 0x1 ;  /* 0x0000000100007836 */ /* 0x000fe20000000000 */
[----:B------:R-:W-:-:S04]  /*b2f0*/  IADD3 R3, PT, PT, R3, 0xf000, RZ ;  /* 0x0000f00003037810 */ /* 0x000fc80007ffe0ff */
[----:B------:R-:W-:Y:S01]  /*b300*/  ISETP.NE.AND P0, PT, R0, 0x4, PT ;  /* 0x000000040000780c */ /* 0x000fe20003f05270 */
[----:B------:R-:W-:Y:S01]  /*b310*/  IMAD.WIDE.U32 R24, R3, 0x4, R24 ;  /* 0x0000000403187825 */ /* 0x000fe200078e0018 */
[----:B---3--:R1:W-:Y:S04]  /*b320*/  STG.E desc[UR8][R26.64+0x30], R20 ;  /* 0x000030141a007986 */ /* 0x0083e8000c101908 */
[----:B------:R1:W-:Y:S04]  /*b330*/  STG.E desc[UR8][R26.64+0x34], R21 ;  /* 0x000034151a007986 */ /* 0x0003e8000c101908 */
[----:B------:R1:W-:Y:S04]  /*b340*/  STG.E desc[UR8][R26.64+0x38], R22 ;  /* 0x000038161a007986 */ /* 0x0003e8000c101908 */
[----:B------:R1:W-:Y:S04]  /*b350*/  STG.E desc[UR8][R26.64+0x3c], R23 ;  /* 0x00003c171a007986 */ /* 0x0003e8000c101908 */
[----:B------:R1:W-:Y:S04]  /*b360*/  STG.E desc[UR8][R24.64+0x20], R4 ;  /* 0x0000200418007986 */ /* 0x0003e8000c101908 */
[----:B------:R1:W-:Y:S04]  /*b370*/  STG.E desc[UR8][R24.64+0x24], R5 ;  /* 0x0000240518007986 */ /* 0x0003e8000c101908 */
[----:B------:R1:W-:Y:S04]  /*b380*/  STG.E desc[UR8][R24.64+0x28], R6 ;  /* 0x0000280618007986 */ /* 0x0003e8000c101908 */
[----:B------:R1:W-:Y:S04]  /*b390*/  STG.E desc[UR8][R24.64+0x2c], R7 ;  /* 0x00002c0718007986 */ /* 0x0003e8000c101908 */
[----:B----4-:R1:W-:Y:S04]  /*b3a0*/  STG.E desc[UR8][R24.64], R8 ;  /* 0x0000000818007986 */ /* 0x0103e8000c101908 */
[----:B------:R1:W-:Y:S04]  /*b3b0*/  STG.E desc[UR8][R24.64+0x4], R9 ;  /* 0x0000040918007986 */ /* 0x0003e8000c101908 */
[----:B------:R1:W-:Y:S04]  /*b3c0*/  STG.E desc[UR8][R24.64+0x8], R10 ;  /* 0x0000080a18007986 */ /* 0x0003e8000c101908 */
[----:B------:R1:W-:Y:S04]  /*b3d0*/  STG.E desc[UR8][R24.64+0xc], R11 ;  /* 0x00000c0b18007986 */ /* 0x0003e8000c101908 */
[----:B-----5:R1:W-:Y:S04]  /*b3e0*/  STG.E desc[UR8][R24.64+0x10], R16 ;  /* 0x0000101018007986 */ /* 0x0203e8000c101908 */
[----:B------:R1:W-:Y:S04]  /*b3f0*/  STG.E desc[UR8][R24.64+0x14], R17 ;  /* 0x0000141118007986 */ /* 0x0003e8000c101908 */
[----:B------:R1:W-:Y:S04]  /*b400*/  STG.E desc[UR8][R24.64+0x18], R18 ;  /* 0x0000181218007986 */ /* 0x0003e8000c101908 */
[----:B------:R1:W-:Y:S04]  /*b410*/  STG.E desc[UR8][R24.64+0x1c], R19 ;  /* 0x00001c1318007986 */ /* 0x0003e8000c101908 */
[----:B--2---:R1:W-:Y:S04]  /*b420*/  STG.E desc[UR8][R24.64+0x30], R12 ;  /* 0x0000300c18007986 */ /* 0x0043e8000c101908 */
[----:B------:R1:W-:Y:S04]  /*b430*/  STG.E desc[UR8][R24.64+0x34], R13 ;  /* 0x0000340d18007986 */ /* 0x0003e8000c101908 */
[----:B------:R1:W-:Y:S04]  /*b440*/  STG.E desc[UR8][R24.64+0x38], R14 ;  /* 0x0000380e18007986 */ /* 0x0003e8000c101908 */
[----:B------:R1:W-:Y:S01]  /*b450*/  STG.E desc[UR8][R24.64+0x3c], R15 ;  /* 0x00003c0f18007986 */ /* 0x0003e2000c101908 */
[----:B------:R-:W-:Y:S05]  /*b460*/  @P0 BRA `(.L_x_19) ;  /* 0xffffff4c00200947 */ /* 0x000fea000383ffff */
[----:B------:R-:W-:Y:S05]  /*b470*/  BRA.U UP0, `(.L_x_20) ;  /* 0xffffff4d00087547 */ /* 0x000fea000b83ffff */
[----:B------:R-:W-:Y:S05]  /*b480*/  EXIT ;  /* 0x000000000000794d */ /* 0x000fea0003800000 */
.L_x_21:
[----:B------:R-:W-:-:S00]  /*b490*/  BRA `(.L_x_21) ;  /* 0xfffffffc00fc7947 */ /* 0x000fc0000383ffff */
[----:B------:R-:W-:-:S00]  /*b4a0*/  NOP ;  /* 0x0000000000007918 */ /* 0x000fc00000000000 */
        /* <DEDUP_REMOVED lines=13> */
.L_x_22:


//--------------------- .nv.shared.default_function_kernel0 --------------------------
	.section	.nv.shared.default_function_kernel0,"aw",@nobits
	.sectionflags	@""
	.align	2
.nv.shared.default_function_kernel0:
	.zero		9090


//--------------------- .nv.shared.reserved.0     --------------------------
	.section	.nv.shared.reserved.0,"aw",@nobits
	.weak		__nv_reservedSMEM_offset_0_alias
	.size		__nv_reservedSMEM_offset_0_alias, 0, 64
	.other		__nv_reservedSMEM_offset_0_alias,@"STO_CUDA_RESERVED_SHARED STV_DEFAULT"
__nv_reservedSMEM_offset_0_alias:
	.zero		0
	.zero		64


//--------------------- .nv.constant0.default_function_kernel0 --------------------------
	.section	.nv.constant0.default_function_kernel0,"a",@progbits
	.sectionflags	@""
	.align	4
.nv.constant0.default_function_kernel0:
	.zero		920


//--------------------- SYMBOLS --------------------------

	.type		.nv.reservedSmem.offset0,@object
	.size		.nv.reservedSmem.offset0,0x4
	.type		.nv.reservedSmem.cap,@object
	.size		.nv.reservedSmem.cap,0x4
